//
// Generated by NVIDIA NVVM Compiler
//
// Compiler Build ID: CL-36424714
// Cuda compilation tools, release 13.0, V13.0.88
// Based on NVVM 20.0.0
//

.version 9.0
.target sm_100
.address_size 64

	// .globl	_Z7computefiiffffffPffffffffffffffffffffffffffff
.extern .func  (.param .b32 func_retval0) vprintf
(
	.param .b64 vprintf_param_0,
	.param .b64 vprintf_param_1
)
;
.global .align 1 .b8 $str[7] = {37, 46, 49, 55, 103, 10};

.visible .entry _Z7computefiiffffffPffffffffffffffffffffffffffff(
	.param .f32 _Z7computefiiffffffPffffffffffffffffffffffffffff_param_0,
	.param .u32 _Z7computefiiffffffPffffffffffffffffffffffffffff_param_1,
	.param .u32 _Z7computefiiffffffPffffffffffffffffffffffffffff_param_2,
	.param .f32 _Z7computefiiffffffPffffffffffffffffffffffffffff_param_3,
	.param .f32 _Z7computefiiffffffPffffffffffffffffffffffffffff_param_4,
	.param .f32 _Z7computefiiffffffPffffffffffffffffffffffffffff_param_5,
	.param .f32 _Z7computefiiffffffPffffffffffffffffffffffffffff_param_6,
	.param .f32 _Z7computefiiffffffPffffffffffffffffffffffffffff_param_7,
	.param .f32 _Z7computefiiffffffPffffffffffffffffffffffffffff_param_8,
	.param .u64 .ptr .align 1 _Z7computefiiffffffPffffffffffffffffffffffffffff_param_9,
	.param .f32 _Z7computefiiffffffPffffffffffffffffffffffffffff_param_10,
	.param .f32 _Z7computefiiffffffPffffffffffffffffffffffffffff_param_11,
	.param .f32 _Z7computefiiffffffPffffffffffffffffffffffffffff_param_12,
	.param .f32 _Z7computefiiffffffPffffffffffffffffffffffffffff_param_13,
	.param .f32 _Z7computefiiffffffPffffffffffffffffffffffffffff_param_14,
	.param .f32 _Z7computefiiffffffPffffffffffffffffffffffffffff_param_15,
	.param .f32 _Z7computefiiffffffPffffffffffffffffffffffffffff_param_16,
	.param .f32 _Z7computefiiffffffPffffffffffffffffffffffffffff_param_17,
	.param .f32 _Z7computefiiffffffPffffffffffffffffffffffffffff_param_18,
	.param .f32 _Z7computefiiffffffPffffffffffffffffffffffffffff_param_19,
	.param .f32 _Z7computefiiffffffPffffffffffffffffffffffffffff_param_20,
	.param .f32 _Z7computefiiffffffPffffffffffffffffffffffffffff_param_21,
	.param .f32 _Z7computefiiffffffPffffffffffffffffffffffffffff_param_22,
	.param .f32 _Z7computefiiffffffPffffffffffffffffffffffffffff_param_23,
	.param .f32 _Z7computefiiffffffPffffffffffffffffffffffffffff_param_24,
	.param .f32 _Z7computefiiffffffPffffffffffffffffffffffffffff_param_25,
	.param .f32 _Z7computefiiffffffPffffffffffffffffffffffffffff_param_26,
	.param .f32 _Z7computefiiffffffPffffffffffffffffffffffffffff_param_27,
	.param .f32 _Z7computefiiffffffPffffffffffffffffffffffffffff_param_28,
	.param .f32 _Z7computefiiffffffPffffffffffffffffffffffffffff_param_29,
	.param .f32 _Z7computefiiffffffPffffffffffffffffffffffffffff_param_30,
	.param .f32 _Z7computefiiffffffPffffffffffffffffffffffffffff_param_31,
	.param .f32 _Z7computefiiffffffPffffffffffffffffffffffffffff_param_32,
	.param .f32 _Z7computefiiffffffPffffffffffffffffffffffffffff_param_33,
	.param .f32 _Z7computefiiffffffPffffffffffffffffffffffffffff_param_34,
	.param .f32 _Z7computefiiffffffPffffffffffffffffffffffffffff_param_35,
	.param .f32 _Z7computefiiffffffPffffffffffffffffffffffffffff_param_36
)
{
	.local .align 8 .b8 	__local_depot0[8];
	.reg .b64 	%SP;
	.reg .b64 	%SPL;
	.reg .pred 	%p<49>;
	.reg .b32 	%r<66>;
	.reg .b32 	%f<220>;
	.reg .b64 	%rd<35>;
	.reg .b64 	%fd<2>;

	mov.u64 	%SPL, __local_depot0;
	cvta.local.u64 	%SP, %SPL;
	ld.param.f32 	%f218, [_Z7computefiiffffffPffffffffffffffffffffffffffff_param_0];
	ld.param.u32 	%r30, [_Z7computefiiffffffPffffffffffffffffffffffffffff_param_1];
	ld.param.u32 	%r31, [_Z7computefiiffffffPffffffffffffffffffffffffffff_param_2];
	ld.param.f32 	%f22, [_Z7computefiiffffffPffffffffffffffffffffffffffff_param_8];
	ld.param.u64 	%rd17, [_Z7computefiiffffffPffffffffffffffffffffffffffff_param_9];
	ld.param.f32 	%f23, [_Z7computefiiffffffPffffffffffffffffffffffffffff_param_17];
	ld.param.f32 	%f24, [_Z7computefiiffffffPffffffffffffffffffffffffffff_param_18];
	ld.param.f32 	%f25, [_Z7computefiiffffffPffffffffffffffffffffffffffff_param_19];
	ld.param.f32 	%f26, [_Z7computefiiffffffPffffffffffffffffffffffffffff_param_20];
	ld.param.f32 	%f27, [_Z7computefiiffffffPffffffffffffffffffffffffffff_param_21];
	ld.param.f32 	%f28, [_Z7computefiiffffffPffffffffffffffffffffffffffff_param_22];
	ld.param.f32 	%f29, [_Z7computefiiffffffPffffffffffffffffffffffffffff_param_23];
	ld.param.f32 	%f30, [_Z7computefiiffffffPffffffffffffffffffffffffffff_param_28];
	ld.param.f32 	%f31, [_Z7computefiiffffffPffffffffffffffffffffffffffff_param_29];
	ld.param.f32 	%f32, [_Z7computefiiffffffPffffffffffffffffffffffffffff_param_30];
	ld.param.f32 	%f33, [_Z7computefiiffffffPffffffffffffffffffffffffffff_param_31];
	ld.param.f32 	%f34, [_Z7computefiiffffffPffffffffffffffffffffffffffff_param_35];
	ld.param.f32 	%f35, [_Z7computefiiffffffPffffffffffffffffffffffffffff_param_36];
	cvta.to.global.u64 	%rd1, %rd17;
	mov.f32 	%f36, 0f40800000;
	mov.f32 	%f37, 0f80000000;
	mul.rn.f32 	%f38, %f37, %f36;
	mov.f32 	%f39, 0f3F800000;
	mul.rn.f32 	%f40, %f38, %f39;
	mul.rn.f32 	%f41, %f40, %f39;
	mul.rn.f32 	%f42, %f41, %f39;
	add.f32 	%f43, %f42, 0fFF800000;
	abs.f32 	%f44, %f43;
	setp.gt.f32 	%p4, %f44, 0f3F800000;
	rcp.approx.ftz.f32 	%f45, %f44;
	selp.f32 	%f46, %f45, %f44, %p4;
	mul.f32 	%f47, %f46, %f46;
	fma.rn.f32 	%f48, %f47, 0f3B2090AA, 0fBC6BE14F;
	fma.rn.f32 	%f49, %f48, %f47, 0f3D23397E;
	fma.rn.f32 	%f50, %f49, %f47, 0fBD948A7A;
	fma.rn.f32 	%f51, %f50, %f47, 0f3DD76B21;
	fma.rn.f32 	%f52, %f51, %f47, 0fBE111E88;
	fma.rn.f32 	%f53, %f52, %f47, 0f3E4CAF60;
	fma.rn.f32 	%f54, %f53, %f47, 0fBEAAAA27;
	mul.f32 	%f55, %f47, %f54;
	fma.rn.f32 	%f56, %f55, %f46, %f46;
	neg.f32 	%f57, %f56;
	fma.rn.f32 	%f58, 0f3F6EE581, 0f3FD774EB, %f57;
	selp.f32 	%f59, %f58, %f56, %p4;
	setp.num.f32 	%p5, %f44, %f44;
	copysign.f32 	%f60, %f43, %f59;
	selp.f32 	%f61, %f60, %f59, %p5;
	abs.f32 	%f62, %f61;
	fma.rn.f32 	%f63, %f62, 0fBF000000, 0f3F000000;
	rsqrt.approx.ftz.f32 	%f64, %f63;
	mul.f32 	%f65, %f63, %f64;
	mul.f32 	%f66, %f64, 0fBF000000;
	fma.rn.f32 	%f67, %f65, %f66, 0f3F000000;
	fma.rn.f32 	%f68, %f65, %f67, %f65;
	setp.eq.f32 	%p6, %f62, 0f3F800000;
	selp.f32 	%f69, 0f00000000, %f68, %p6;
	setp.gt.f32 	%p7, %f62, 0f3F0F5C29;
	selp.f32 	%f70, %f69, %f62, %p7;
	mul.f32 	%f71, %f70, %f70;
	fma.rn.f32 	%f72, %f71, 0f3D4DD2F7, 0f3C99CA97;
	fma.rn.f32 	%f73, %f72, %f71, 0f3D3F90E8;
	fma.rn.f32 	%f74, %f73, %f71, 0f3D993CCF;
	fma.rn.f32 	%f75, %f74, %f71, 0f3E2AAC04;
	mul.f32 	%f76, %f71, %f75;
	fma.rn.f32 	%f77, %f76, %f70, %f70;
	mul.f32 	%f78, %f77, 0fC0000000;
	fma.rn.f32 	%f79, 0f3F6EE581, 0f3FD774EB, %f78;
	selp.f32 	%f80, %f79, %f77, %p7;
	setp.num.f32 	%p8, %f80, %f80;
	copysign.f32 	%f81, %f61, %f80;
	selp.f32 	%f82, %f81, %f80, %p8;
	setp.lt.f32 	%p9, %f82, 0f00800000;
	mul.f32 	%f83, %f82, 0f4B000000;
	selp.f32 	%f84, %f83, %f82, %p9;
	selp.f32 	%f85, 0fC1B80000, 0f00000000, %p9;
	mov.b32 	%r32, %f84;
	add.s32 	%r33, %r32, -1059760811;
	and.b32  	%r34, %r33, -8388608;
	sub.s32 	%r35, %r32, %r34;
	mov.b32 	%f86, %r35;
	cvt.rn.f32.s32 	%f87, %r34;
	fma.rn.f32 	%f88, %f87, 0f34000000, %f85;
	add.f32 	%f89, %f86, 0fBF800000;
	fma.rn.f32 	%f90, %f89, 0fBE055027, 0f3E1039F6;
	fma.rn.f32 	%f91, %f90, %f89, 0fBDF8CDCC;
	fma.rn.f32 	%f92, %f91, %f89, 0f3E0F2955;
	fma.rn.f32 	%f93, %f92, %f89, 0fBE2AD8B9;
	fma.rn.f32 	%f94, %f93, %f89, 0f3E4CED0B;
	fma.rn.f32 	%f95, %f94, %f89, 0fBE7FFF22;
	fma.rn.f32 	%f96, %f95, %f89, 0f3EAAAA78;
	fma.rn.f32 	%f97, %f96, %f89, 0fBF000000;
	mul.f32 	%f98, %f89, %f97;
	fma.rn.f32 	%f99, %f98, %f89, %f89;
	fma.rn.f32 	%f100, %f88, 0f3F317218, %f99;
	setp.gt.u32 	%p10, %r32, 2139095039;
	fma.rn.f32 	%f101, %f84, 0f7F800000, 0f7F800000;
	selp.f32 	%f102, %f101, %f100, %p10;
	setp.eq.f32 	%p11, %f84, 0f00000000;
	fma.rn.f32 	%f103, %f102, 0fBEDE5BD9, 0fBC43AAEC;
	selp.f32 	%f104, 0f7F800000, %f103, %p11;
	setp.leu.f32 	%p12, %f218, %f104;
	@%p12 bra 	$L__BB0_32;
	add.f32 	%f218, %f22, 0f00000000;
	setp.lt.s32 	%p13, %r30, 1;
	@%p13 bra 	$L__BB0_28;
	sub.f32 	%f2, %f24, %f25;
	add.f32 	%f105, %f26, 0f78328772;
	mul.f32 	%f106, %f105, 0f3F000000;
	cvt.rzi.f32.f32 	%f107, %f106;
	add.f32 	%f108, %f107, %f107;
	sub.f32 	%f109, %f105, %f108;
	abs.f32 	%f110, %f109;
	setp.neu.f32 	%p14, %f110, 0f3F800000;
	abs.f32 	%f111, %f2;
	setp.lt.f32 	%p15, %f111, 0f00800000;
	mul.f32 	%f113, %f111, 0f4B800000;
	selp.f32 	%f114, %f113, %f111, %p15;
	selp.f32 	%f115, 0fC1C00000, 0f00000000, %p15;
	mov.b32 	%r36, %f114;
	add.s32 	%r37, %r36, -1060439283;
	and.b32  	%r38, %r37, -8388608;
	sub.s32 	%r39, %r36, %r38;
	mov.b32 	%f116, %r39;
	cvt.rn.f32.s32 	%f117, %r38;
	fma.rn.f32 	%f118, %f117, 0f34000000, %f115;
	add.f32 	%f119, %f116, 0fBF800000;
	add.f32 	%f120, %f116, 0f3F800000;
	rcp.approx.ftz.f32 	%f121, %f120;
	add.f32 	%f122, %f119, %f119;
	mul.f32 	%f123, %f122, %f121;
	mul.f32 	%f124, %f123, %f123;
	sub.f32 	%f125, %f119, %f123;
	add.f32 	%f126, %f125, %f125;
	neg.f32 	%f127, %f123;
	fma.rn.f32 	%f128, %f127, %f119, %f126;
	mul.rn.f32 	%f129, %f121, %f128;
	fma.rn.f32 	%f130, %f124, 0f3A2C32E4, 0f3B52E7DB;
	fma.rn.f32 	%f131, %f130, %f124, 0f3C93BB73;
	fma.rn.f32 	%f132, %f131, %f124, 0f3DF6384F;
	mul.rn.f32 	%f133, %f132, %f124;
	fma.rn.f32 	%f134, %f123, 0f3FB8AA3B, %f118;
	sub.f32 	%f135, %f118, %f134;
	fma.rn.f32 	%f136, %f123, 0f3FB8AA3B, %f135;
	fma.rn.f32 	%f137, %f129, 0f3FB8AA3B, %f136;
	fma.rn.f32 	%f138, %f123, 0f32A55E34, %f137;
	mul.f32 	%f139, %f133, 0f40400000;
	fma.rn.f32 	%f140, %f139, %f129, %f138;
	fma.rn.f32 	%f141, %f133, %f123, %f140;
	add.rn.f32 	%f142, %f134, %f141;
	neg.f32 	%f143, %f134;
	add.rn.f32 	%f144, %f142, %f143;
	neg.f32 	%f145, %f144;
	add.rn.f32 	%f146, %f141, %f145;
	mul.rn.f32 	%f147, %f142, %f105;
	neg.f32 	%f148, %f147;
	fma.rn.f32 	%f149, %f142, %f105, %f148;
	fma.rn.f32 	%f150, %f146, %f105, %f149;
	cvt.rni.f32.f32 	%f151, %f147;
	sub.f32 	%f152, %f147, %f151;
	add.f32 	%f153, %f152, %f150;
	fma.rn.f32 	%f154, %f153, 0f391FCB8E, 0f3AAF85ED;
	fma.rn.f32 	%f155, %f154, %f153, 0f3C1D9856;
	fma.rn.f32 	%f156, %f155, %f153, 0f3D6357BB;
	fma.rn.f32 	%f157, %f156, %f153, 0f3E75FDEC;
	fma.rn.f32 	%f158, %f157, %f153, 0f3F317218;
	fma.rn.f32 	%f159, %f158, %f153, 0f3F800000;
	cvt.rzi.s32.f32 	%r40, %f151;
	setp.gt.f32 	%p16, %f151, 0f00000000;
	selp.b32 	%r41, 0, -2097152000, %p16;
	add.s32 	%r42, %r41, 2130706432;
	mov.b32 	%f160, %r42;
	mul.f32 	%f161, %f159, %f160;
	shl.b32 	%r43, %r40, 23;
	sub.s32 	%r44, %r43, %r41;
	mov.b32 	%f162, %r44;
	mul.f32 	%f163, %f161, %f162;
	abs.f32 	%f164, %f147;
	setp.gt.f32 	%p17, %f164, 0f43180000;
	setp.lt.f32 	%p18, %f147, 0f00000000;
	selp.f32 	%f165, 0f00000000, 0f7F800000, %p18;
	selp.f32 	%f3, %f165, %f163, %p17;
	setp.neu.f32 	%p19, %f2, 0f3F800000;
	setp.neu.f32 	%p20, %f105, 0f00000000;
	setp.nan.f32 	%p21, %f111, %f111;
	abs.f32 	%f166, %f105;
	setp.nan.f32 	%p22, %f166, %f166;
	or.pred  	%p1, %p21, %p22;
	setp.eq.f32 	%p23, %f2, 0f00000000;
	setp.eq.f32 	%p24, %f111, 0f7F800000;
	or.pred  	%p2, %p23, %p24;
	setp.eq.f32 	%p25, %f2, 0fBF800000;
	setp.eq.f32 	%p26, %f166, 0f7F800000;
	and.pred  	%p3, %p25, %p26;
	neg.f32 	%f168, %f3;
	selp.f32 	%f169, %f3, %f168, %p14;
	cvt.rmi.f32.f32 	%f170, %f105;
	setp.neu.f32 	%p27, %f105, %f170;
	selp.f32 	%f4, 0f7FFFFFFF, %f169, %p27;
	add.f32 	%f171, %f2, %f2;
	mov.b32 	%r45, %f171;
	setp.lt.f32 	%p28, %f105, 0f00000000;
	xor.b32  	%r46, %r45, 2139095040;
	selp.b32 	%r47, %r46, %r45, %p28;
	and.b32  	%r48, %r47, 2147483647;
	selp.b32 	%r49, %r48, %r47, %p14;
	mov.b32 	%f5, %r49;
	add.rn.f32 	%f6, %f2, %f105;
	and.pred  	%p29, %p19, %p20;
	@%p29 bra 	$L__BB0_14;
	mul.f32 	%f216, %f23, 0f00003715;
	and.b32  	%r1, %r30, 7;
	setp.lt.u32 	%p39, %r30, 8;
	mov.b32 	%r58, 0;
	@%p39 bra 	$L__BB0_6;
	and.b32  	%r58, %r30, 2147483640;
	neg.s32 	%r56, %r58;
	add.s64 	%rd30, %rd1, 16;
$L__BB0_5:
	.pragma "nounroll";
	st.global.f32 	[%rd30+-16], %f216;
	st.global.f32 	[%rd30+-12], %f216;
	st.global.f32 	[%rd30+-8], %f216;
	st.global.f32 	[%rd30+-4], %f216;
	st.global.f32 	[%rd30], %f216;
	st.global.f32 	[%rd30+4], %f216;
	st.global.f32 	[%rd30+8], %f216;
	st.global.f32 	[%rd30+12], %f216;
	add.s32 	%r56, %r56, 8;
	add.s64 	%rd30, %rd30, 32;
	setp.ne.s32 	%p40, %r56, 0;
	@%p40 bra 	$L__BB0_5;
$L__BB0_6:
	setp.eq.s32 	%p41, %r1, 0;
	@%p41 bra 	$L__BB0_27;
	and.b32  	%r7, %r30, 3;
	setp.lt.u32 	%p42, %r1, 4;
	@%p42 bra 	$L__BB0_9;
	mul.wide.u32 	%rd20, %r58, 4;
	add.s64 	%rd21, %rd1, %rd20;
	st.global.f32 	[%rd21], %f216;
	st.global.f32 	[%rd21+4], %f216;
	st.global.f32 	[%rd21+8], %f216;
	st.global.f32 	[%rd21+12], %f216;
	add.s32 	%r58, %r58, 4;
$L__BB0_9:
	setp.eq.s32 	%p43, %r7, 0;
	@%p43 bra 	$L__BB0_27;
	setp.eq.s32 	%p44, %r7, 1;
	@%p44 bra 	$L__BB0_12;
	mul.wide.u32 	%rd22, %r58, 4;
	add.s64 	%rd23, %rd1, %rd22;
	st.global.f32 	[%rd23], %f216;
	st.global.f32 	[%rd23+4], %f216;
	add.s32 	%r58, %r58, 2;
$L__BB0_12:
	and.b32  	%r53, %r30, 1;
	setp.eq.b32 	%p45, %r53, 1;
	not.pred 	%p46, %p45;
	@%p46 bra 	$L__BB0_27;
	mul.wide.u32 	%rd24, %r58, 4;
	add.s64 	%rd25, %rd1, %rd24;
	st.global.f32 	[%rd25], %f216;
	bra.uni 	$L__BB0_27;
$L__BB0_14:
	setp.geu.f32 	%p30, %f2, 0f00000000;
	@%p30 bra 	$L__BB0_21;
	and.b32  	%r12, %r30, 3;
	setp.lt.u32 	%p35, %r30, 4;
	mov.b32 	%r61, 0;
	@%p35 bra 	$L__BB0_18;
	and.b32  	%r61, %r30, 2147483644;
	selp.f32 	%f182, 0f3F800000, %f4, %p3;
	selp.f32 	%f183, %f5, %f182, %p2;
	selp.f32 	%f184, %f6, %f183, %p1;
	mul.f32 	%f185, %f23, %f184;
	mul.f32 	%f216, %f185, 0f00003715;
	neg.s32 	%r60, %r61;
	add.s64 	%rd31, %rd1, 8;
$L__BB0_17:
	st.global.f32 	[%rd31+-8], %f216;
	st.global.f32 	[%rd31+-4], %f216;
	st.global.f32 	[%rd31], %f216;
	st.global.f32 	[%rd31+4], %f216;
	add.s32 	%r60, %r60, 4;
	add.s64 	%rd31, %rd31, 16;
	setp.ne.s32 	%p36, %r60, 0;
	@%p36 bra 	$L__BB0_17;
$L__BB0_18:
	setp.eq.s32 	%p37, %r12, 0;
	@%p37 bra 	$L__BB0_27;
	selp.f32 	%f186, 0f3F800000, %f4, %p3;
	selp.f32 	%f187, %f5, %f186, %p2;
	selp.f32 	%f188, %f6, %f187, %p1;
	mul.f32 	%f189, %f23, %f188;
	mul.f32 	%f216, %f189, 0f00003715;
	mul.wide.u32 	%rd19, %r61, 4;
	add.s64 	%rd32, %rd1, %rd19;
	neg.s32 	%r62, %r12;
$L__BB0_20:
	.pragma "nounroll";
	st.global.f32 	[%rd32], %f216;
	add.s64 	%rd32, %rd32, 4;
	add.s32 	%r62, %r62, 1;
	setp.eq.s32 	%p38, %r62, 0;
	@%p38 bra 	$L__BB0_27;
	bra.uni 	$L__BB0_20;
$L__BB0_21:
	and.b32  	%r21, %r30, 3;
	setp.lt.u32 	%p31, %r30, 4;
	mov.b32 	%r64, 0;
	@%p31 bra 	$L__BB0_24;
	and.b32  	%r64, %r30, 2147483644;
	selp.f32 	%f173, 0f3F800000, %f3, %p3;
	selp.f32 	%f174, %f5, %f173, %p2;
	selp.f32 	%f175, %f6, %f174, %p1;
	mul.f32 	%f176, %f23, %f175;
	mul.f32 	%f216, %f176, 0f00003715;
	neg.s32 	%r63, %r64;
	add.s64 	%rd33, %rd1, 8;
$L__BB0_23:
	st.global.f32 	[%rd33+-8], %f216;
	st.global.f32 	[%rd33+-4], %f216;
	st.global.f32 	[%rd33], %f216;
	st.global.f32 	[%rd33+4], %f216;
	add.s32 	%r63, %r63, 4;
	add.s64 	%rd33, %rd33, 16;
	setp.ne.s32 	%p32, %r63, 0;
	@%p32 bra 	$L__BB0_23;
$L__BB0_24:
	setp.eq.s32 	%p33, %r21, 0;
	@%p33 bra 	$L__BB0_27;
	selp.f32 	%f177, 0f3F800000, %f3, %p3;
	selp.f32 	%f178, %f5, %f177, %p2;
	selp.f32 	%f179, %f6, %f178, %p1;
	mul.f32 	%f180, %f23, %f179;
	mul.f32 	%f216, %f180, 0f00003715;
	mul.wide.u32 	%rd18, %r64, 4;
	add.s64 	%rd34, %rd1, %rd18;
	neg.s32 	%r65, %r21;
$L__BB0_26:
	.pragma "nounroll";
	st.global.f32 	[%rd34], %f216;
	add.s64 	%rd34, %rd34, 4;
	add.s32 	%r65, %r65, 1;
	setp.ne.s32 	%p34, %r65, 0;
	@%p34 bra 	$L__BB0_26;
$L__BB0_27:
	add.f32 	%f190, %f27, %f216;
	div.rn.f32 	%f191, %f28, 0f80000000;
	add.f32 	%f218, %f190, %f191;
$L__BB0_28:
	add.f32 	%f192, %f29, 0fFB689835;
	setp.gtu.f32 	%p47, %f218, %f192;
	@%p47 bra 	$L__BB0_30;
	sub.f32 	%f193, %f31, %f32;
	add.f32 	%f194, %f193, %f33;
	div.rn.f32 	%f218, %f30, %f194;
$L__BB0_30:
	setp.lt.s32 	%p48, %r31, 1;
	@%p48 bra 	$L__BB0_32;
	add.f32 	%f195, %f34, 0fABD00290;
	fma.rn.f32 	%f196, %f35, 0f94C6DBF0, %f195;
	add.f32 	%f197, %f196, 0f2EFAFF1C;
	mov.f32 	%f198, 0fE2144C14;
	rsqrt.approx.ftz.f32 	%f199, %f198;
	mul.f32 	%f200, %f199, 0fE2144C14;
	mul.f32 	%f201, %f199, 0f3F000000;
	neg.f32 	%f202, %f200;
	fma.rn.f32 	%f203, %f202, %f201, 0f3F000000;
	fma.rn.f32 	%f204, %f200, %f203, %f200;
	abs.f32 	%f205, %f204;
	mul.f32 	%f206, %f204, %f204;
	fma.rn.f32 	%f207, %f206, 0f3D10ECEF, 0f3C8B1ABB;
	fma.rn.f32 	%f208, %f207, %f206, 0f3CFC028C;
	fma.rn.f32 	%f209, %f208, %f206, 0f3D372139;
	fma.rn.f32 	%f210, %f209, %f206, 0f3D9993DB;
	fma.rn.f32 	%f211, %f210, %f206, 0f3E2AAAC6;
	mul.f32 	%f212, %f206, %f211;
	fma.rn.f32 	%f213, %f212, %f205, %f205;
	fma.rn.f32 	%f218, %f213, 0f40000000, %f197;
$L__BB0_32:
	add.u64 	%rd26, %SP, 0;
	add.u64 	%rd27, %SPL, 0;
	cvt.f64.f32 	%fd1, %f218;
	st.local.f64 	[%rd27], %fd1;
	mov.u64 	%rd28, $str;
	cvta.global.u64 	%rd29, %rd28;
	{ // callseq 0, 0
	.param .b64 param0;
	st.param.b64 	[param0], %rd29;
	.param .b64 param1;
	st.param.b64 	[param1], %rd26;
	.param .b32 retval0;
	call.uni (retval0), 
	vprintf, 
	(
	param0, 
	param1
	);
	ld.param.b32 	%r54, [retval0];
	} // callseq 0
	ret;

}


// ===== COMPILED SASS (sm_100) =====

	.target	sm_100

	.elftype	@"ET_EXEC"


//--------------------- .note.nv.tkinfo           --------------------------
	.section	.note.nv.tkinfo,"",@"SHT_NOTE"
	.sectionflags	@"SHF_NOTE_NV_TKINFO"
	.tkinfo
        /*0018*/ 	.word	0x00000002
        /*0030*/ 	.string	""
        /*0030*/ 	.string	"ptxas"
        /*0030*/ 	.string	"Cuda compilation tools, release 13.0, V13.0.88"
        /*0030*/ 	.string	"Build cuda_13.0.r13.0/compiler.36424714_0"
        /*0030*/ 	.string	"-arch sm_100 -m 64 "



//--------------------- .note.nv.cuinfo           --------------------------
	.section	.note.nv.cuinfo,"",@"SHT_NOTE"
	.sectionflags	@"SHF_NOTE_NV_CUINFO"
        /*0018*/ 	.short	0x0002
        /*001a*/ 	.short	0x0064
        /*001c*/ 	.short	0x0082
	.zero		2


//--------------------- .nv.info                  --------------------------
	.section	.nv.info,"",@"SHT_CUDA_INFO"
	.align	4


	//----- nvinfo : EIATTR_REGCOUNT
	.align		4
        /*0000*/ 	.byte	0x04, 0x2f
        /*0002*/ 	.short	(.L_2 - .L_1)
	.align		4
.L_1:
        /*0004*/ 	.word	index@(_Z7computefiiffffffPffffffffffffffffffffffffffff)
        /*0008*/ 	.word	0x00000018


	//----- nvinfo : EIATTR_FRAME_SIZE
	.align		4
.L_2:
        /*000c*/ 	.byte	0x04, 0x11
        /*000e*/ 	.short	(.L_4 - .L_3)
	.align		4
.L_3:
        /*0010*/ 	.word	index@($__internal_0_$__cuda_sm3x_div_rn_noftz_f32_slowpath)
        /*0014*/ 	.word	0x00000008


	//----- nvinfo : EIATTR_FRAME_SIZE
	.align		4
.L_4:
        /*0018*/ 	.byte	0x04, 0x11
        /*001a*/ 	.short	(.L_6 - .L_5)
	.align		4
.L_5:
        /*001c*/ 	.word	index@(_Z7computefiiffffffPffffffffffffffffffffffffffff)
        /*0020*/ 	.word	0x00000008


	//----- nvinfo : EIATTR_MIN_STACK_SIZE
	.align		4
.L_6:
        /*0024*/ 	.byte	0x04, 0x12
        /*0026*/ 	.short	(.L_8 - .L_7)
	.align		4
.L_7:
        /*0028*/ 	.word	index@(_Z7computefiiffffffPffffffffffffffffffffffffffff)
        /*002c*/ 	.word	0x00000008
.L_8:


//--------------------- .nv.compat                --------------------------
	.section	.nv.compat,"",@"SHT_CUDA_COMPAT_INFO"
	.align	4
        /*0000*/ 	.byte	0x02, 0x09, 0x00, 0x00, 0x02, 0x02, 0x01, 0x00, 0x02, 0x05, 0x05, 0x00, 0x03, 0x07, 0x01, 0x01
        /*0010*/ 	.byte	0x02, 0x03, 0x00, 0x00, 0x02, 0x06, 0x01, 0x00, 0x04, 0x0b, 0x08, 0x00, 0x01, 0x00, 0x00, 0x00
        /*0020*/ 	.byte	0x00, 0x00, 0x00, 0x00


//--------------------- .nv.info._Z7computefiiffffffPffffffffffffffffffffffffffff --------------------------
	.section	.nv.info._Z7computefiiffffffPffffffffffffffffffffffffffff,"",@"SHT_CUDA_INFO"
	.sectionflags	@""
	.align	4


	//----- nvinfo : EIATTR_CUDA_API_VERSION
	.align		4
        /*0000*/ 	.byte	0x04, 0x37
        /*0002*/ 	.short	(.L_10 - .L_9)
.L_9:
        /*0004*/ 	.word	0x00000082


	//----- nvinfo : EIATTR_KPARAM_INFO
	.align		4
.L_10:
        /*0008*/ 	.byte	0x04, 0x17
        /*000a*/ 	.short	(.L_12 - .L_11)
.L_11:
        /*000c*/ 	.word	0x00000000
        /*0010*/ 	.short	0x0024
        /*0012*/ 	.short	0x0098
        /*0014*/ 	.byte	0x00, 0xf0, 0x11, 0x00


	//----- nvinfo : EIATTR_KPARAM_INFO
	.align		4
.L_12:
        /*0018*/ 	.byte	0x04, 0x17
        /*001a*/ 	.short	(.L_14 - .L_13)
.L_13:
        /*001c*/ 	.word	0x00000000
        /*0020*/ 	.short	0x0023
        /*0022*/ 	.short	0x0094
        /*0024*/ 	.byte	0x00, 0xf0, 0x11, 0x00


	//----- nvinfo : EIATTR_KPARAM_INFO
	.align		4
.L_14:
        /*0028*/ 	.byte	0x04, 0x17
        /*002a*/ 	.short	(.L_16 - .L_15)
.L_15:
        /*002c*/ 	.word	0x00000000
        /*0030*/ 	.short	0x0022
        /*0032*/ 	.short	0x0090
        /*0034*/ 	.byte	0x00, 0xf0, 0x11, 0x00


	//----- nvinfo : EIATTR_KPARAM_INFO
	.align		4
.L_16:
        /*0038*/ 	.byte	0x04, 0x17
        /*003a*/ 	.short	(.L_18 - .L_17)
.L_17:
        /*003c*/ 	.word	0x00000000
        /*0040*/ 	.short	0x0021
        /*0042*/ 	.short	0x008c
        /*0044*/ 	.byte	0x00, 0xf0, 0x11, 0x00


	//----- nvinfo : EIATTR_KPARAM_INFO
	.align		4
.L_18:
        /*0048*/ 	.byte	0x04, 0x17
        /*004a*/ 	.short	(.L_20 - .L_19)
.L_19:
        /*004c*/ 	.word	0x00000000
        /*0050*/ 	.short	0x0020
        /*0052*/ 	.short	0x0088
        /*0054*/ 	.byte	0x00, 0xf0, 0x11, 0x00


	//----- nvinfo : EIATTR_KPARAM_INFO
	.align		4
.L_20:
        /*0058*/ 	.byte	0x04, 0x17
        /*005a*/ 	.short	(.L_22 - .L_21)
.L_21:
        /*005c*/ 	.word	0x00000000
        /*0060*/ 	.short	0x001f
        /*0062*/ 	.short	0x0084
        /*0064*/ 	.byte	0x00, 0xf0, 0x11, 0x00


	//----- nvinfo : EIATTR_KPARAM_INFO
	.align		4
.L_22:
        /*0068*/ 	.byte	0x04, 0x17
        /*006a*/ 	.short	(.L_24 - .L_23)
.L_23:
        /*006c*/ 	.word	0x00000000
        /*0070*/ 	.short	0x001e
        /*0072*/ 	.short	0x0080
        /*0074*/ 	.byte	0x00, 0xf0, 0x11, 0x00


	//----- nvinfo : EIATTR_KPARAM_INFO
	.align		4
.L_24:
        /*0078*/ 	.byte	0x04, 0x17
        /*007a*/ 	.short	(.L_26 - .L_25)
.L_25:
        /*007c*/ 	.word	0x00000000
        /*0080*/ 	.short	0x001d
        /*0082*/ 	.short	0x007c
        /*0084*/ 	.byte	0x00, 0xf0, 0x11, 0x00


	//----- nvinfo : EIATTR_KPARAM_INFO
	.align		4
.L_26:
        /*0088*/ 	.byte	0x04, 0x17
        /*008a*/ 	.short	(.L_28 - .L_27)
.L_27:
        /*008c*/ 	.word	0x00000000
        /*0090*/ 	.short	0x001c
        /*0092*/ 	.short	0x0078
        /*0094*/ 	.byte	0x00, 0xf0, 0x11, 0x00


	//----- nvinfo : EIATTR_KPARAM_INFO
	.align		4
.L_28:
        /*0098*/ 	.byte	0x04, 0x17
        /*009a*/ 	.short	(.L_30 - .L_29)
.L_29:
        /*009c*/ 	.word	0x00000000
        /*00a0*/ 	.short	0x001b
        /*00a2*/ 	.short	0x0074
        /*00a4*/ 	.byte	0x00, 0xf0, 0x11, 0x00


	//----- nvinfo : EIATTR_KPARAM_INFO
	.align		4
.L_30:
        /*00a8*/ 	.byte	0x04, 0x17
        /*00aa*/ 	.short	(.L_32 - .L_31)
.L_31:
        /*00ac*/ 	.word	0x00000000
        /*00b0*/ 	.short	0x001a
        /*00b2*/ 	.short	0x0070
        /*00b4*/ 	.byte	0x00, 0xf0, 0x11, 0x00


	//----- nvinfo : EIATTR_KPARAM_INFO
	.align		4
.L_32:
        /*00b8*/ 	.byte	0x04, 0x17
        /*00ba*/ 	.short	(.L_34 - .L_33)
.L_33:
        /*00bc*/ 	.word	0x00000000
        /*00c0*/ 	.short	0x0019
        /*00c2*/ 	.short	0x006c
        /*00c4*/ 	.byte	0x00, 0xf0, 0x11, 0x00


	//----- nvinfo : EIATTR_KPARAM_INFO
	.align		4
.L_34:
        /*00c8*/ 	.byte	0x04, 0x17
        /*00ca*/ 	.short	(.L_36 - .L_35)
.L_35:
        /*00cc*/ 	.word	0x00000000
        /*00d0*/ 	.short	0x0018
        /*00d2*/ 	.short	0x0068
        /*00d4*/ 	.byte	0x00, 0xf0, 0x11, 0x00


	//----- nvinfo : EIATTR_KPARAM_INFO
	.align		4
.L_36:
        /*00d8*/ 	.byte	0x04, 0x17
        /*00da*/ 	.short	(.L_38 - .L_37)
.L_37:
        /*00dc*/ 	.word	0x00000000
        /*00e0*/ 	.short	0x0017
        /*00e2*/ 	.short	0x0064
        /*00e4*/ 	.byte	0x00, 0xf0, 0x11, 0x00


	//----- nvinfo : EIATTR_KPARAM_INFO
	.align		4
.L_38:
        /*00e8*/ 	.byte	0x04, 0x17
        /*00ea*/ 	.short	(.L_40 - .L_39)
.L_39:
        /*00ec*/ 	.word	0x00000000
        /*00f0*/ 	.short	0x0016
        /*00f2*/ 	.short	0x0060
        /*00f4*/ 	.byte	0x00, 0xf0, 0x11, 0x00


	//----- nvinfo : EIATTR_KPARAM_INFO
	.align		4
.L_40:
        /*00f8*/ 	.byte	0x04, 0x17
        /*00fa*/ 	.short	(.L_42 - .L_41)
.L_41:
        /*00fc*/ 	.word	0x00000000
        /*0100*/ 	.short	0x0015
        /*0102*/ 	.short	0x005c
        /*0104*/ 	.byte	0x00, 0xf0, 0x11, 0x00


	//----- nvinfo : EIATTR_KPARAM_INFO
	.align		4
.L_42:
        /*0108*/ 	.byte	0x04, 0x17
        /*010a*/ 	.short	(.L_44 - .L_43)
.L_43:
        /*010c*/ 	.word	0x00000000
        /*0110*/ 	.short	0x0014
        /*0112*/ 	.short	0x0058
        /*0114*/ 	.byte	0x00, 0xf0, 0x11, 0x00


	//----- nvinfo : EIATTR_KPARAM_INFO
	.align		4
.L_44:
        /*0118*/ 	.byte	0x04, 0x17
        /*011a*/ 	.short	(.L_46 - .L_45)
.L_45:
        /*011c*/ 	.word	0x00000000
        /*0120*/ 	.short	0x0013
        /*0122*/ 	.short	0x0054
        /*0124*/ 	.byte	0x00, 0xf0, 0x11, 0x00


	//----- nvinfo : EIATTR_KPARAM_INFO
	.align		4
.L_46:
        /*0128*/ 	.byte	0x04, 0x17
        /*012a*/ 	.short	(.L_48 - .L_47)
.L_47:
        /*012c*/ 	.word	0x00000000
        /*0130*/ 	.short	0x0012
        /*0132*/ 	.short	0x0050
        /*0134*/ 	.byte	0x00, 0xf0, 0x11, 0x00


	//----- nvinfo : EIATTR_KPARAM_INFO
	.align		4
.L_48:
        /*0138*/ 	.byte	0x04, 0x17
        /*013a*/ 	.short	(.L_50 - .L_49)
.L_49:
        /*013c*/ 	.word	0x00000000
        /*0140*/ 	.short	0x0011
        /*0142*/ 	.short	0x004c
        /*0144*/ 	.byte	0x00, 0xf0, 0x11, 0x00


	//----- nvinfo : EIATTR_KPARAM_INFO
	.align		4
.L_50:
        /*0148*/ 	.byte	0x04, 0x17
        /*014a*/ 	.short	(.L_52 - .L_51)
.L_51:
        /*014c*/ 	.word	0x00000000
        /*0150*/ 	.short	0x0010
        /*0152*/ 	.short	0x0048
        /*0154*/ 	.byte	0x00, 0xf0, 0x11, 0x00


	//----- nvinfo : EIATTR_KPARAM_INFO
	.align		4
.L_52:
        /*0158*/ 	.byte	0x04, 0x17
        /*015a*/ 	.short	(.L_54 - .L_53)
.L_53:
        /*015c*/ 	.word	0x00000000
        /*0160*/ 	.short	0x000f
        /*0162*/ 	.short	0x0044
        /*0164*/ 	.byte	0x00, 0xf0, 0x11, 0x00


	//----- nvinfo : EIATTR_KPARAM_INFO
	.align		4
.L_54:
        /*0168*/ 	.byte	0x04, 0x17
        /*016a*/ 	.short	(.L_56 - .L_55)
.L_55:
        /*016c*/ 	.word	0x00000000
        /*0170*/ 	.short	0x000e
        /*0172*/ 	.short	0x0040
        /*0174*/ 	.byte	0x00, 0xf0, 0x11, 0x00


	//----- nvinfo : EIATTR_KPARAM_INFO
	.align		4
.L_56:
        /*0178*/ 	.byte	0x04, 0x17
        /*017a*/ 	.short	(.L_58 - .L_57)
.L_57:
        /*017c*/ 	.word	0x00000000
        /*0180*/ 	.short	0x000d
        /*0182*/ 	.short	0x003c
        /*0184*/ 	.byte	0x00, 0xf0, 0x11, 0x00


	//----- nvinfo : EIATTR_KPARAM_INFO
	.align		4
.L_58:
        /*0188*/ 	.byte	0x04, 0x17
        /*018a*/ 	.short	(.L_60 - .L_59)
.L_59:
        /*018c*/ 	.word	0x00000000
        /*0190*/ 	.short	0x000c
        /*0192*/ 	.short	0x0038
        /*0194*/ 	.byte	0x00, 0xf0, 0x11, 0x00


	//----- nvinfo : EIATTR_KPARAM_INFO
	.align		4
.L_60:
        /*0198*/ 	.byte	0x04, 0x17
        /*019a*/ 	.short	(.L_62 - .L_61)
.L_61:
        /*019c*/ 	.word	0x00000000
        /*01a0*/ 	.short	0x000b
        /*01a2*/ 	.short	0x0034
        /*01a4*/ 	.byte	0x00, 0xf0, 0x11, 0x00


	//----- nvinfo : EIATTR_KPARAM_INFO
	.align		4
.L_62:
        /*01a8*/ 	.byte	0x04, 0x17
        /*01aa*/ 	.short	(.L_64 - .L_63)
.L_63:
        /*01ac*/ 	.word	0x00000000
        /*01b0*/ 	.short	0x000a
        /*01b2*/ 	.short	0x0030
        /*01b4*/ 	.byte	0x00, 0xf0, 0x11, 0x00


	//----- nvinfo : EIATTR_KPARAM_INFO
	.align		4
.L_64:
        /*01b8*/ 	.byte	0x04, 0x17
        /*01ba*/ 	.short	(.L_66 - .L_65)
.L_65:
        /*01bc*/ 	.word	0x00000000
        /*01c0*/ 	.short	0x0009
        /*01c2*/ 	.short	0x0028
        /*01c4*/ 	.byte	0x00, 0xf5, 0x21, 0x00


	//----- nvinfo : EIATTR_KPARAM_INFO
	.align		4
.L_66:
        /*01c8*/ 	.byte	0x04, 0x17
        /*01ca*/ 	.short	(.L_68 - .L_67)
.L_67:
        /*01cc*/ 	.word	0x00000000
        /*01d0*/ 	.short	0x0008
        /*01d2*/ 	.short	0x0020
        /*01d4*/ 	.byte	0x00, 0xf0, 0x11, 0x00


	//----- nvinfo : EIATTR_KPARAM_INFO
	.align		4
.L_68:
        /*01d8*/ 	.byte	0x04, 0x17
        /*01da*/ 	.short	(.L_70 - .L_69)
.L_69:
        /*01dc*/ 	.word	0x00000000
        /*01e0*/ 	.short	0x0007
        /*01e2*/ 	.short	0x001c
        /*01e4*/ 	.byte	0x00, 0xf0, 0x11, 0x00


	//----- nvinfo : EIATTR_KPARAM_INFO
	.align		4
.L_70:
        /*01e8*/ 	.byte	0x04, 0x17
        /*01ea*/ 	.short	(.L_72 - .L_71)
.L_71:
        /*01ec*/ 	.word	0x00000000
        /*01f0*/ 	.short	0x0006
        /*01f2*/ 	.short	0x0018
        /*01f4*/ 	.byte	0x00, 0xf0, 0x11, 0x00


	//----- nvinfo : EIATTR_KPARAM_INFO
	.align		4
.L_72:
        /*01f8*/ 	.byte	0x04, 0x17
        /*01fa*/ 	.short	(.L_74 - .L_73)
.L_73:
        /*01fc*/ 	.word	0x00000000
        /*0200*/ 	.short	0x0005
        /*0202*/ 	.short	0x0014
        /*0204*/ 	.byte	0x00, 0xf0, 0x11, 0x00


	//----- nvinfo : EIATTR_KPARAM_INFO
	.align		4
.L_74:
        /*0208*/ 	.byte	0x04, 0x17
        /*020a*/ 	.short	(.L_76 - .L_75)
.L_75:
        /*020c*/ 	.word	0x00000000
        /*0210*/ 	.short	0x0004
        /*0212*/ 	.short	0x0010
        /*0214*/ 	.byte	0x00, 0xf0, 0x11, 0x00


	//----- nvinfo : EIATTR_KPARAM_INFO
	.align		4
.L_76:
        /*0218*/ 	.byte	0x04, 0x17
        /*021a*/ 	.short	(.L_78 - .L_77)
.L_77:
        /*021c*/ 	.word	0x00000000
        /*0220*/ 	.short	0x0003
        /*0222*/ 	.short	0x000c
        /*0224*/ 	.byte	0x00, 0xf0, 0x11, 0x00


	//----- nvinfo : EIATTR_KPARAM_INFO
	.align		4
.L_78:
        /*0228*/ 	.byte	0x04, 0x17
        /*022a*/ 	.short	(.L_80 - .L_79)
.L_79:
        /*022c*/ 	.word	0x00000000
        /*0230*/ 	.short	0x0002
        /*0232*/ 	.short	0x0008
        /*0234*/ 	.byte	0x00, 0xf0, 0x11, 0x00


	//----- nvinfo : EIATTR_KPARAM_INFO
	.align		4
.L_80:
        /*0238*/ 	.byte	0x04, 0x17
        /*023a*/ 	.short	(.L_82 - .L_81)
.L_81:
        /*023c*/ 	.word	0x00000000
        /*0240*/ 	.short	0x0001
        /*0242*/ 	.short	0x0004
        /*0244*/ 	.byte	0x00, 0xf0, 0x11, 0x00


	//----- nvinfo : EIATTR_KPARAM_INFO
	.align		4
.L_82:
        /*0248*/ 	.byte	0x04, 0x17
        /*024a*/ 	.short	(.L_84 - .L_83)
.L_83:
        /*024c*/ 	.word	0x00000000
        /*0250*/ 	.short	0x0000
        /*0252*/ 	.short	0x0000
        /*0254*/ 	.byte	0x00, 0xf0, 0x11, 0x00


	//----- nvinfo : EIATTR_SPARSE_MMA_MASK
	.align		4
.L_84:
        /*0258*/ 	.byte	0x03, 0x50
        /*025a*/ 	.short	0x0000


	//----- nvinfo : EIATTR_MAXREG_COUNT
	.align		4
        /*025c*/ 	.byte	0x03, 0x1b
        /*025e*/ 	.short	0x00ff


	//----- nvinfo : EIATTR_EXTERNS
	.align		4
        /*0260*/ 	.byte	0x04, 0x0f
        /*0262*/ 	.short	(.L_86 - .L_85)


	//   ....[0]....
	.align		4
.L_85:
        /*0264*/ 	.word	index@(vprintf)


	//----- nvinfo : EIATTR_MERCURY_ISA_VERSION
	.align		4
.L_86:
        /*0268*/ 	.byte	0x03, 0x5f
        /*026a*/ 	.short	0x0101


	//----- nvinfo : EIATTR_VRC_CTA_INIT_COUNT
	.align		4
        /*026c*/ 	.byte	0x02, 0x4a
	.zero		1
	.zero		1


	//----- nvinfo : EIATTR_SYSCALL_OFFSETS
	.align		4
        /*0270*/ 	.byte	0x04, 0x46
        /*0272*/ 	.short	(.L_88 - .L_87)


	//   ....[0]....
.L_87:
        /*0274*/ 	.word	0x00001e80


	//----- nvinfo : EIATTR_EXIT_INSTR_OFFSETS
	.align		4
.L_88:
        /*0278*/ 	.byte	0x04, 0x1c
        /*027a*/ 	.short	(.L_90 - .L_89)


	//   ....[0]....
.L_89:
        /*027c*/ 	.word	0x00001e90


	//----- nvinfo : EIATTR_CRS_STACK_SIZE
	.align		4
.L_90:
        /*0280*/ 	.byte	0x04, 0x1e
        /*0282*/ 	.short	(.L_92 - .L_91)
.L_91:
        /*0284*/ 	.word	0x00000000


	//----- nvinfo : EIATTR_CBANK_PARAM_SIZE
	.align		4
.L_92:
        /*0288*/ 	.byte	0x03, 0x19
        /*028a*/ 	.short	0x009c


	//----- nvinfo : EIATTR_PARAM_CBANK
	.align		4
        /*028c*/ 	.byte	0x04, 0x0a
        /*028e*/ 	.short	(.L_94 - .L_93)
	.align		4
.L_93:
        /*0290*/ 	.word	index@(.nv.constant0._Z7computefiiffffffPffffffffffffffffffffffffffff)
        /*0294*/ 	.short	0x0380
        /*0296*/ 	.short	0x009c


	//----- nvinfo : EIATTR_SW_WAR
	.align		4
.L_94:
        /*0298*/ 	.byte	0x04, 0x36
        /*029a*/ 	.short	(.L_96 - .L_95)
.L_95:
        /*029c*/ 	.word	0x00000008
.L_96:


//--------------------- .nv.callgraph             --------------------------
	.section	.nv.callgraph,"",@"SHT_CUDA_CALLGRAPH"
	.align	4
	.sectionentsize	8
	.align		4
        /*0000*/ 	.word	0x00000000
	.align		4
        /*0004*/ 	.word	0xffffffff
	.align		4
        /*0008*/ 	.word	index@(_Z7computefiiffffffPffffffffffffffffffffffffffff)
	.align		4
        /*000c*/ 	.word	index@(vprintf)
	.align		4
        /*0010*/ 	.word	0x00000000
	.align		4
        /*0014*/ 	.word	0xfffffffe
	.align		4
        /*0018*/ 	.word	0x00000000
	.align		4
        /*001c*/ 	.word	0xfffffffd
	.align		4
        /*0020*/ 	.word	0x00000000
	.align		4
        /*0024*/ 	.word	0xfffffffc


//--------------------- .nv.constant4             --------------------------
	.section	.nv.constant4,"a",@progbits
	.align	8
	.align		8
.nv.constant4:
        /*0000*/ 	.dword	vprintf
	.align		8
        /*0008*/ 	.dword	$str


//--------------------- .text._Z7computefiiffffffPffffffffffffffffffffffffffff --------------------------
	.section	.text._Z7computefiiffffffPffffffffffffffffffffffffffff,"ax",@progbits
	.align	128
        .global         _Z7computefiiffffffPffffffffffffffffffffffffffff
        .type           _Z7computefiiffffffPffffffffffffffffffffffffffff,@function
        .size           _Z7computefiiffffffPffffffffffffffffffffffffffff,(.L_x_32 - _Z7computefiiffffffPffffffffffffffffffffffffffff)
        .other          _Z7computefiiffffffPffffffffffffffffffffffffffff,@"STO_CUDA_ENTRY STV_DEFAULT"
_Z7computefiiffffffPffffffffffffffffffffffffffff:
.text._Z7computefiiffffffPffffffffffffffffffffffffffff:
[----:B------:R-:W0:Y:S01]  /*0000*/  LDC R1, c[0x0][0x37c] ;  /* 0x0000df00ff017b82 */ /* 0x000e220000000800 */
[----:B------:R-:W-:Y:S02]  /*0010*/  IMAD.MOV.U32 R0, RZ, RZ, 0x3b2090aa ;  /* 0x3b2090aaff007424 */ /* 0x000fe400078e00ff */
[----:B------:R-:W-:Y:S02]  /*0020*/  HFMA2 R7, -RZ, RZ, 1.857421875, -1409 ;  /* 0x3f6ee581ff077431 */ /* 0x000fe400000001ff */
[----:B------:R-:W-:Y:S01]  /*0030*/  IMAD.MOV.U32 R3, RZ, RZ, -0x800000 ;  /* 0xff800000ff037424 */ /* 0x000fe200078e00ff */
[----:B------:R-:W1:Y:S01]  /*0040*/  LDCU UR6, c[0x0][0x380] ;  /* 0x00007000ff0677ac */ /* 0x000e620008000800 */
[----:B------:R-:W-:Y:S01]  /*0050*/  FFMA R0, RZ, R0, -0.014396979473531246185 ;  /* 0xbc6be14fff007423 */ /* 0x000fe20000000000 */
[----:B------:R-:W-:Y:S01]  /*0060*/  IMAD.MOV.U32 R5, RZ, RZ, 0x3f000000 ;  /* 0x3f000000ff057424 */ /* 0x000fe200078e00ff */
[----:B------:R-:W2:Y:S02]  /*0070*/  LDCU UR4, c[0x0][0x2f8] ;  /* 0x00005f00ff0477ac */ /* 0x000ea40008000800 */
[----:B------:R-:W-:Y:S01]  /*0080*/  FFMA R0, RZ, R0, 0.039849750697612762451 ;  /* 0x3d23397eff007423 */ /* 0x000fe20000000000 */
[----:B0-----:R-:W-:Y:S01]  /*0090*/  VIADD R1, R1, 0xfffffff8 ;  /* 0xfffffff801017836 */ /* 0x001fe20000000000 */
[----:B------:R-:W0:Y:S02]  /*00a0*/  LDCU UR7, c[0x0][0x380] ;  /* 0x00007000ff0777ac */ /* 0x000e240008000800 */
[----:B------:R-:W-:Y:S01]  /*00b0*/  FFMA R0, RZ, R0, -0.072529748082160949707 ;  /* 0xbd948a7aff007423 */ /* 0x000fe20000000000 */
[----:B------:R-:W3:Y:S03]  /*00c0*/  LDCU UR5, c[0x0][0x2fc] ;  /* 0x00005f80ff0577ac */ /* 0x000ee60008000800 */
[----:B------:R-:W-:-:S04]  /*00d0*/  FFMA R0, RZ, R0, 0.10518480092287063599 ;  /* 0x3dd76b21ff007423 */ /* 0x000fc80000000000 */
[----:B------:R-:W-:-:S04]  /*00e0*/  FFMA R0, RZ, R0, -0.14171802997589111328 ;  /* 0xbe111e88ff007423 */ /* 0x000fc80000000000 */
[----:B------:R-:W-:-:S04]  /*00f0*/  FFMA R0, RZ, R0, 0.19988775253295898438 ;  /* 0x3e4caf60ff007423 */ /* 0x000fc80000000000 */
[----:B------:R-:W-:-:S04]  /*0100*/  FFMA R0, RZ, R0, -0.33332940936088562012 ;  /* 0xbeaaaa27ff007423 */ /* 0x000fc80000000000 */
[----:B------:R-:W-:-:S04]  /*0110*/  FMUL R0, RZ, R0 ;  /* 0x00000000ff007220 */ /* 0x000fc80000400000 */
[----:B------:R-:W-:-:S04]  /*0120*/  FFMA R0, RZ, R0, RZ ;  /* 0x00000000ff007223 */ /* 0x000fc800000000ff */
[----:B------:R-:W-:-:S05]  /*0130*/  FFMA R0, R7, 1.6832555532455444336, -R0 ;  /* 0x3fd774eb07007823 */ /* 0x000fca0000000800 */
[----:B------:R-:W-:-:S04]  /*0140*/  LOP3.LUT R0, R0, 0x80000000, R3, 0xb8, !PT ;  /* 0x8000000000007812 */ /* 0x000fc800078eb803 */
[C---:B------:R-:W-:Y:S01]  /*0150*/  FSETP.NEU.AND P1, PT, |R0|.reuse, 1, PT ;  /* 0x3f8000000000780b */ /* 0x040fe20003f2d200 */
[C---:B------:R-:W-:Y:S01]  /*0160*/  FFMA R2, |R0|.reuse, -R5, 0.5 ;  /* 0x3f00000000027423 */ /* 0x040fe20000000a05 */
[----:B------:R-:W-:Y:S02]  /*0170*/  FSETP.GT.AND P0, PT, |R0|, 0.56000000238418579102, PT ;  /* 0x3f0f5c290000780b */ /* 0x000fe40003f04200 */
[----:B------:R-:W-:Y:S01]  /*0180*/  MOV R5, 0x3d4dd2f7 ;  /* 0x3d4dd2f700057802 */ /* 0x000fe20000000f00 */
[----:B------:R-:W4:Y:S02]  /*0190*/  MUFU.RSQ R3, R2 ;  /* 0x0000000200037308 */ /* 0x000f240000001400 */
[----:B----4-:R-:W-:Y:S01]  /*01a0*/  FMUL R4, R2, R3 ;  /* 0x0000000302047220 */ /* 0x010fe20000400000 */
[----:B------:R-:W-:-:S04]  /*01b0*/  FMUL R3, R3, -0.5 ;  /* 0xbf00000003037820 */ /* 0x000fc80000400000 */
[----:B------:R-:W-:-:S04]  /*01c0*/  FFMA R3, R4, R3, 0.5 ;  /* 0x3f00000004037423 */ /* 0x000fc80000000003 */
[----:B------:R-:W-:-:S05]  /*01d0*/  FFMA R3, R4, R3, R4 ;  /* 0x0000000304037223 */ /* 0x000fca0000000004 */
[----:B------:R-:W-:Y:S02]  /*01e0*/  FSEL R3, R3, RZ, P1 ;  /* 0x000000ff03037208 */ /* 0x000fe40000800000 */
[----:B--2---:R-:W-:Y:S02]  /*01f0*/  IADD3 R6, P1, PT, R1, UR4, RZ ;  /* 0x0000000401067c10 */ /* 0x004fe4000ff3e0ff */
[----:B------:R-:W-:-:S05]  /*0200*/  FSEL R3, R3, |R0|, P0 ;  /* 0x4000000003037208 */ /* 0x000fca0000000000 */
[----:B------:R-:W-:-:S04]  /*0210*/  FMUL R4, R3, R3 ;  /* 0x0000000303047220 */ /* 0x000fc80000400000 */
[----:B------:R-:W-:-:S04]  /*0220*/  FFMA R5, R4, R5, 0.018773360177874565125 ;  /* 0x3c99ca9704057423 */ /* 0x000fc80000000005 */
[----:B------:R-:W-:-:S04]  /*0230*/  FFMA R5, R4, R5, 0.046769052743911743164 ;  /* 0x3d3f90e804057423 */ /* 0x000fc80000000005 */
[----:B------:R-:W-:-:S04]  /*0240*/  FFMA R5, R4, R5, 0.074823014438152313232 ;  /* 0x3d993ccf04057423 */ /* 0x000fc80000000005 */
[----:B------:R-:W-:-:S04]  /*0250*/  FFMA R5, R4, R5, 0.16667181253433227539 ;  /* 0x3e2aac0404057423 */ /* 0x000fc80000000005 */
[----:B------:R-:W-:Y:S01]  /*0260*/  FMUL R4, R4, R5 ;  /* 0x0000000504047220 */ /* 0x000fe20000400000 */
[----:B------:R-:W-:-:S03]  /*0270*/  HFMA2 R5, -RZ, RZ, 1.5048828125, 33.21875 ;  /* 0x3e055027ff057431 */ /* 0x000fc600000001ff */
[----:B------:R-:W-:-:S04]  /*0280*/  FFMA R3, R3, R4, R3 ;  /* 0x0000000403037223 */ /* 0x000fc80000000003 */
[----:B------:R-:W-:-:S04]  /*0290*/  FMUL R2, R3, -2 ;  /* 0xc000000003027820 */ /* 0x000fc80000400000 */
[----:B------:R-:W-:-:S05]  /*02a0*/  @P0 FFMA R3, R7, 1.6832555532455444336, R2 ;  /* 0x3fd774eb07030823 */ /* 0x000fca0000000002 */
[C---:B------:R-:W-:Y:S02]  /*02b0*/  LOP3.LUT R0, R3.reuse, 0x80000000, R0, 0xb8, !PT ;  /* 0x8000000003007812 */ /* 0x040fe400078eb800 */
[----:B------:R-:W-:-:S04]  /*02c0*/  FSETP.NAN.AND P0, PT, R3, R3, PT ;  /* 0x000000030300720b */ /* 0x000fc80003f08000 */
[----:B------:R-:W-:-:S04]  /*02d0*/  FSEL R3, R0, R3, !P0 ;  /* 0x0000000300037208 */ /* 0x000fc80004000000 */
[----:B------:R-:W-:-:S13]  /*02e0*/  FSETP.GEU.AND P0, PT, R3, 1.175494350822287508e-38, PT ;  /* 0x008000000300780b */ /* 0x000fda0003f0e000 */
[----:B------:R-:W-:-:S04]  /*02f0*/  @!P0 FMUL R3, R3, 8388608 ;  /* 0x4b00000003038820 */ /* 0x000fc80000400000 */
[----:B------:R-:W-:-:S05]  /*0300*/  VIADD R0, R3, 0xc0d55555 ;  /* 0xc0d5555503007836 */ /* 0x000fca0000000000 */
[----:B------:R-:W-:-:S05]  /*0310*/  LOP3.LUT R2, R0, 0xff800000, RZ, 0xc0, !PT ;  /* 0xff80000000027812 */ /* 0x000fca00078ec0ff */
[----:B------:R-:W-:-:S04]  /*0320*/  IMAD.IADD R0, R3, 0x1, -R2 ;  /* 0x0000000103007824 */ /* 0x000fc800078e0a02 */
[----:B------:R-:W-:Y:S01]  /*0330*/  FADD R4, R0, -1 ;  /* 0xbf80000000047421 */ /* 0x000fe20000000000 */
[----:B------:R-:W-:Y:S02]  /*0340*/  FSEL R0, RZ, -23, P0 ;  /* 0xc1b80000ff007808 */ /* 0x000fe40000000000 */
[----:B------:R-:W-:Y:S01]  /*0350*/  ISETP.GT.U32.AND P0, PT, R3, 0x7f7fffff, PT ;  /* 0x7f7fffff0300780c */ /* 0x000fe20003f04070 */
[----:B------:R-:W-:-:S04]  /*0360*/  FFMA R5, R4, -R5, 0.14084610342979431152 ;  /* 0x3e1039f604057423 */ /* 0x000fc80000000805 */
[----:B------:R-:W-:-:S04]  /*0370*/  FFMA R5, R4, R5, -0.12148627638816833496 ;  /* 0xbdf8cdcc04057423 */ /* 0x000fc80000000005 */
[----:B------:R-:W-:-:S04]  /*0380*/  FFMA R5, R4, R5, 0.13980610668659210205 ;  /* 0x3e0f295504057423 */ /* 0x000fc80000000005 */
[----:B------:R-:W-:-:S04]  /*0390*/  FFMA R5, R4, R5, -0.16684235632419586182 ;  /* 0xbe2ad8b904057423 */ /* 0x000fc80000000005 */
[----:B------:R-:W-:-:S04]  /*03a0*/  FFMA R5, R4, R5, 0.20012299716472625732 ;  /* 0x3e4ced0b04057423 */ /* 0x000fc80000000005 */
[----:B------:R-:W-:-:S04]  /*03b0*/  FFMA R5, R4, R5, -0.24999669194221496582 ;  /* 0xbe7fff2204057423 */ /* 0x000fc80000000005 */
[----:B------:R-:W-:-:S04]  /*03c0*/  FFMA R5, R4, R5, 0.33333182334899902344 ;  /* 0x3eaaaa7804057423 */ /* 0x000fc80000000005 */
[C---:B------:R-:W-:Y:S01]  /*03d0*/  FFMA R7, R4.reuse, R5, -0.5 ;  /* 0xbf00000004077423 */ /* 0x040fe20000000005 */
[----:B------:R-:W-:Y:S01]  /*03e0*/  I2FP.F32.S32 R5, R2 ;  /* 0x0000000200057245 */ /* 0x000fe20000201400 */
[----:B------:R-:W-:Y:S02]  /*03f0*/  IMAD.MOV.U32 R2, RZ, RZ, 0x7f800000 ;  /* 0x7f800000ff027424 */ /* 0x000fe400078e00ff */
[C---:B------:R-:W-:Y:S02]  /*0400*/  FMUL R7, R4.reuse, R7 ;  /* 0x0000000704077220 */ /* 0x040fe40000400000 */
[----:B------:R-:W-:Y:S01]  /*0410*/  FFMA R0, R5, 1.1920928955078125e-07, R0 ;  /* 0x3400000005007823 */ /* 0x000fe20000000000 */
[----:B------:R-:W-:Y:S02]  /*0420*/  IMAD.MOV.U32 R5, RZ, RZ, 0x3ede5bd9 ;  /* 0x3ede5bd9ff057424 */ /* 0x000fe400078e00ff */
[----:B------:R-:W-:-:S04]  /*0430*/  FFMA R7, R4, R7, R4 ;  /* 0x0000000704077223 */ /* 0x000fc80000000004 */
[----:B------:R-:W-:Y:S01]  /*0440*/  FFMA R0, R0, 0.69314718246459960938, R7 ;  /* 0x3f31721800007823 */ /* 0x000fe20000000007 */
[C---:B------:R-:W-:Y:S01]  /*0450*/  @P0 FFMA R0, R3.reuse, R2, +INF ;  /* 0x7f80000003000423 */ /* 0x040fe20000000002 */
[----:B------:R-:W-:Y:S01]  /*0460*/  FSETP.NEU.AND P0, PT, R3, RZ, PT ;  /* 0x000000ff0300720b */ /* 0x000fe20003f0d000 */
[----:B---3--:R-:W-:Y:S02]  /*0470*/  IMAD.X R7, RZ, RZ, UR5, P1 ;  /* 0x00000005ff077e24 */ /* 0x008fe400088e06ff */
[----:B------:R-:W-:-:S05]  /*0480*/  FFMA R0, R0, -R5, -0.011942606419324874878 ;  /* 0xbc43aaec00007423 */ /* 0x000fca0000000805 */
[----:B------:R-:W-:-:S04]  /*0490*/  FSEL R0, R0, +INF , P0 ;  /* 0x7f80000000007808 */ /* 0x000fc80000000000 */
[----:B-1----:R-:W-:Y:S02]  /*04a0*/  FSETP.GEU.AND P0, PT, R0, UR6, PT ;  /* 0x0000000600007c0b */ /* 0x002fe4000bf0e000 */
[----:B0-----:R-:W-:-:S11]  /*04b0*/  MOV R0, UR7 ;  /* 0x0000000700007c02 */ /* 0x001fd60008000f00 */
[----:B------:R-:W-:Y:S05]  /*04c0*/  @P0 BRA `(.L_x_0) ;  /* 0x00000018004c0947 */ /* 0x000fea0003800000 */
[----:B------:R-:W0:Y:S01]  /*04d0*/  LDC R4, c[0x0][0x384] ;  /* 0x0000e100ff047b82 */ /* 0x000e220000000800 */
[----:B------:R-:W1:Y:S02]  /*04e0*/  LDCU UR4, c[0x0][0x3a0] ;  /* 0x00007400ff0477ac */ /* 0x000e640008000800 */
[----:B-1----:R-:W-:Y:S01]  /*04f0*/  FADD R0, RZ, UR4 ;  /* 0x00000004ff007e21 */ /* 0x002fe20008000000 */
[----:B0-----:R-:W-:-:S13]  /*0500*/  ISETP.GE.AND P0, PT, R4, 0x1, PT ;  /* 0x000000010400780c */ /* 0x001fda0003f06270 */
[----:B------:R-:W-:Y:S05]  /*0510*/  @!P0 BRA `(.L_x_1) ;  /* 0x00000014008c8947 */ /* 0x000fea0003800000 */
[----:B------:R-:W0:Y:S01]  /*0520*/  LDC.64 R8, c[0x0][0x3d0] ;  /* 0x0000f400ff087b82 */ /* 0x000e220000000a00 */
[----:B------:R-:W-:Y:S01]  /*0530*/  IMAD.MOV.U32 R16, RZ, RZ, 0x3a2c32e4 ;  /* 0x3a2c32e4ff107424 */ /* 0x000fe200078e00ff */
[----:B------:R-:W1:Y:S01]  /*0540*/  LDCU.64 UR6, c[0x0][0x358] ;  /* 0x00006b00ff0677ac */ /* 0x000e620008000a00 */
[----:B0-----:R-:W-:-:S04]  /*0550*/  FADD R0, R8, -R9 ;  /* 0x8000000908007221 */ /* 0x001fc80000000000 */
[C---:B------:R-:W-:Y:S01]  /*0560*/  FMUL R3, |R0|.reuse, 16777216 ;  /* 0x4b80000000037820 */ /* 0x040fe20000400200 */
[C---:B------:R-:W-:Y:S02]  /*0570*/  FSETP.GEU.AND P0, PT, |R0|.reuse, 1.175494350822287508e-38, PT ;  /* 0x008000000000780b */ /* 0x040fe40003f0e200 */
[C---:B------:R-:W-:Y:S02]  /*0580*/  FSETP.NEU.AND P4, PT, R0.reuse, 1, PT ;  /* 0x3f8000000000780b */ /* 0x040fe40003f8d000 */
[----:B------:R-:W-:Y:S02]  /*0590*/  FSEL R3, R3, |R0|, !P0 ;  /* 0x4000000003037208 */ /* 0x000fe40004000000 */
[----:B------:R-:W-:-:S03]  /*05a0*/  FSETP.NEU.AND P3, PT, |R0|, +INF , PT ;  /* 0x7f8000000000780b */ /* 0x000fc60003f6d200 */
[----:B------:R-:W-:Y:S01]  /*05b0*/  VIADD R5, R3, 0xc0cafb0d ;  /* 0xc0cafb0d03057836 */ /* 0x000fe20000000000 */
[----:B------:R-:W-:-:S04]  /*05c0*/  FSETP.EQ.OR P3, PT, R0, RZ, !P3 ;  /* 0x000000ff0000720b */ /* 0x000fc80005f62400 */
[----:B------:R-:W-:Y:S02]  /*05d0*/  LOP3.LUT R10, R5, 0xff800000, RZ, 0xc0, !PT ;  /* 0xff800000050a7812 */ /* 0x000fe400078ec0ff */
[----:B------:R-:W-:Y:S02]  /*05e0*/  FSEL R5, RZ, -24, P0 ;  /* 0xc1c00000ff057808 */ /* 0x000fe40000000000 */
[-C--:B------:R-:W-:Y:S02]  /*05f0*/  IADD3 R3, PT, PT, R3, -R10.reuse, RZ ;  /* 0x8000000a03037210 */ /* 0x080fe40007ffe0ff */
[----:B------:R-:W-:-:S03]  /*0600*/  I2FP.F32.S32 R10, R10 ;  /* 0x0000000a000a7245 */ /* 0x000fc60000201400 */
[C---:B------:R-:W-:Y:S01]  /*0610*/  FADD R11, R3.reuse, 1 ;  /* 0x3f800000030b7421 */ /* 0x040fe20000000000 */
[----:B------:R-:W-:Y:S01]  /*0620*/  FADD R12, R3, -1 ;  /* 0xbf800000030c7421 */ /* 0x000fe20000000000 */
[----:B------:R-:W-:-:S03]  /*0630*/  FFMA R10, R10, 1.1920928955078125e-07, R5 ;  /* 0x340000000a0a7823 */ /* 0x000fc60000000005 */
[----:B------:R-:W-:Y:S01]  /*0640*/  FADD R14, R12, R12 ;  /* 0x0000000c0c0e7221 */ /* 0x000fe20000000000 */
[----:B------:R-:W0:Y:S03]  /*0650*/  MUFU.RCP R11, R11 ;  /* 0x0000000b000b7308 */ /* 0x000e260000001000 */
[----:B0-----:R-:W-:-:S04]  /*0660*/  FMUL R3, R11, R14 ;  /* 0x0000000e0b037220 */ /* 0x001fc80000400000 */
[----:B------:R-:W-:Y:S01]  /*0670*/  FADD R14, R12, -R3 ;  /* 0x800000030c0e7221 */ /* 0x000fe20000000000 */
[CC--:B------:R-:W-:Y:S01]  /*0680*/  FMUL R13, R3.reuse, R3.reuse ;  /* 0x00000003030d7220 */ /* 0x0c0fe20000400000 */
[----:B------:R-:W-:Y:S02]  /*0690*/  FFMA R5, R3, 1.4426950216293334961, R10 ;  /* 0x3fb8aa3b03057823 */ /* 0x000fe4000000000a */
[----:B------:R-:W-:Y:S01]  /*06a0*/  FADD R15, R14, R14 ;  /* 0x0000000e0e0f7221 */ /* 0x000fe20000000000 */
[C---:B------:R-:W-:Y:S01]  /*06b0*/  FFMA R14, R13.reuse, R16, 0.0032181653659790754318 ;  /* 0x3b52e7db0d0e7423 */ /* 0x040fe20000000010 */
[----:B------:R-:W-:Y:S02]  /*06c0*/  FADD R10, R10, -R5 ;  /* 0x800000050a0a7221 */ /* 0x000fe40000000000 */
[----:B------:R-:W-:Y:S01]  /*06d0*/  FFMA R12, R12, -R3, R15 ;  /* 0x800000030c0c7223 */ /* 0x000fe2000000000f */
[----:B------:R-:W-:Y:S01]  /*06e0*/  FFMA R14, R13, R14, 0.018033718690276145935 ;  /* 0x3c93bb730d0e7423 */ /* 0x000fe2000000000e */
[----:B------:R-:W0:Y:S02]  /*06f0*/  LDC R15, c[0x0][0x3d8] ;  /* 0x0000f600ff0f7b82 */ /* 0x000e240000000800 */
[----:B------:R-:W-:Y:S01]  /*0700*/  FMUL R12, R11, R12 ;  /* 0x0000000c0b0c7220 */ /* 0x000fe20000400000 */
[----:B------:R-:W-:Y:S01]  /*0710*/  FFMA R11, R3, 1.4426950216293334961, R10 ;  /* 0x3fb8aa3b030b7823 */ /* 0x000fe2000000000a */
[----:B------:R-:W-:-:S03]  /*0720*/  FFMA R14, R13, R14, 0.12022458761930465698 ;  /* 0x3df6384f0d0e7423 */ /* 0x000fc6000000000e */
[----:B------:R-:W-:Y:S01]  /*0730*/  FFMA R10, R12, 1.4426950216293334961, R11 ;  /* 0x3fb8aa3b0c0a7823 */ /* 0x000fe2000000000b */
[----:B------:R-:W-:-:S03]  /*0740*/  FMUL R14, R13, R14 ;  /* 0x0000000e0d0e7220 */ /* 0x000fc60000400000 */
[----:B------:R-:W-:Y:S01]  /*0750*/  FFMA R11, R3, 1.9251366722983220825e-08, R10 ;  /* 0x32a55e34030b7823 */ /* 0x000fe2000000000a */
[----:B------:R-:W-:-:S04]  /*0760*/  FMUL R10, R14, 3 ;  /* 0x404000000e0a7820 */ /* 0x000fc80000400000 */
[----:B------:R-:W-:-:S04]  /*0770*/  FFMA R11, R12, R10, R11 ;  /* 0x0000000a0c0b7223 */ /* 0x000fc8000000000b */
[----:B------:R-:W-:Y:S01]  /*0780*/  FFMA R14, R3, R14, R11 ;  /* 0x0000000e030e7223 */ /* 0x000fe2000000000b */
[----:B0-----:R-:W-:-:S03]  /*0790*/  FADD R3, R15, 1.44839999707221706175e+34 ;  /* 0x783287720f037421 */ /* 0x001fc60000000000 */
[----:B------:R-:W-:Y:S01]  /*07a0*/  FADD R12, R5, R14 ;  /* 0x0000000e050c7221 */ /* 0x000fe20000000000 */
[----:B------:R-:W-:Y:S01]  /*07b0*/  FSETP.GEU.AND P6, PT, R15, -1.44839999707221706175e+34, PT ;  /* 0xf83287720f00780b */ /* 0x000fe20003fce000 */
[----:B------:R-:W0:Y:S02]  /*07c0*/  FRND.FLOOR R18, R3 ;  /* 0x0000000300127307 */ /* 0x000e240000205000 */
[----:B------:R-:W-:Y:S01]  /*07d0*/  FMUL R10, R3, R12 ;  /* 0x0000000c030a7220 */ /* 0x000fe20000400000 */
[----:B------:R-:W-:-:S03]  /*07e0*/  FADD R5, -R5, R12 ;  /* 0x0000000c05057221 */ /* 0x000fc60000000100 */
[C---:B------:R-:W-:Y:S01]  /*07f0*/  FFMA R11, R3.reuse, R12, -R10 ;  /* 0x0000000c030b7223 */ /* 0x040fe2000000080a */
[----:B------:R-:W-:Y:S01]  /*0800*/  FADD R14, R14, -R5 ;  /* 0x800000050e0e7221 */ /* 0x000fe20000000000 */
[C---:B------:R-:W-:Y:S01]  /*0810*/  FMUL R5, R3.reuse, 0.5 ;  /* 0x3f00000003057820 */ /* 0x040fe20000400000 */
[----:B------:R-:W2:Y:S01]  /*0820*/  FRND R13, R10 ;  /* 0x0000000a000d7307 */ /* 0x000ea20000201000 */
[C---:B------:R-:W-:Y:S01]  /*0830*/  FSETP.GT.AND P1, PT, |R10|.reuse, 152, PT ;  /* 0x431800000a00780b */ /* 0x040fe20003f24200 */
[C---:B------:R-:W-:Y:S01]  /*0840*/  FFMA R11, R3.reuse, R14, R11 ;  /* 0x0000000e030b7223 */ /* 0x040fe2000000000b */
[----:B------:R-:W-:Y:S01]  /*0850*/  IMAD.MOV.U32 R14, RZ, RZ, 0x391fcb8e ;  /* 0x391fcb8eff0e7424 */ /* 0x000fe200078e00ff */
[C---:B------:R-:W-:Y:S02]  /*0860*/  FSETP.GEU.AND P2, PT, R10.reuse, RZ, PT ;  /* 0x000000ff0a00720b */ /* 0x040fe40003f4e000 */
[----:B0-----:R-:W-:Y:S02]  /*0870*/  FSETP.NEU.AND P5, PT, R3, R18, PT ;  /* 0x000000120300720b */ /* 0x001fe40003fad000 */
[----:B------:R-:W-:Y:S01]  /*0880*/  FRND.TRUNC R5, R5 ;  /* 0x0000000500057307 */ /* 0x000fe2000020d000 */
[----:B--2---:R-:W-:-:S07]  /*0890*/  FADD R12, R10, -R13 ;  /* 0x8000000d0a0c7221 */ /* 0x004fce0000000000 */
[----:B------:R-:W0:Y:S01]  /*08a0*/  F2I.NTZ R16, R10 ;  /* 0x0000000a00107305 */ /* 0x000e220000203100 */
[----:B------:R-:W-:Y:S01]  /*08b0*/  FSETP.GT.AND P0, PT, R13, RZ, PT ;  /* 0x000000ff0d00720b */ /* 0x000fe20003f04000 */
[----:B------:R-:W-:-:S03]  /*08c0*/  FADD R11, R11, R12 ;  /* 0x0000000c0b0b7221 */ /* 0x000fc60000000000 */
[----:B------:R-:W-:Y:S01]  /*08d0*/  SEL R13, RZ, 0x83000000, P0 ;  /* 0x83000000ff0d7807 */ /* 0x000fe20000000000 */
[----:B------:R-:W-:-:S04]  /*08e0*/  FFMA R12, R11, R14, 0.0013391353422775864601 ;  /* 0x3aaf85ed0b0c7423 */ /* 0x000fc8000000000e */
[----:B------:R-:W-:-:S04]  /*08f0*/  FFMA R12, R11, R12, 0.0096188392490148544312 ;  /* 0x3c1d98560b0c7423 */ /* 0x000fc8000000000c */
[----:B------:R-:W-:Y:S01]  /*0900*/  FFMA R12, R11, R12, 0.055503588169813156128 ;  /* 0x3d6357bb0b0c7423 */ /* 0x000fe2000000000c */
[----:B0-----:R-:W-:-:S03]  /*0910*/  IMAD R16, R16, 0x800000, -R13 ;  /* 0x0080000010107824 */ /* 0x001fc600078e0a0d */
[----:B------:R-:W-:-:S04]  /*0920*/  FFMA R12, R11, R12, 0.24022644758224487305 ;  /* 0x3e75fdec0b0c7423 */ /* 0x000fc8000000000c */
[----:B------:R-:W-:Y:S01]  /*0930*/  FFMA R14, R11, R12, 0.69314718246459960938 ;  /* 0x3f3172180b0e7423 */ /* 0x000fe2000000000c */
[----:B------:R-:W-:Y:S01]  /*0940*/  FADD R12, R5, R5 ;  /* 0x00000005050c7221 */ /* 0x000fe20000000000 */
[----:B------:R-:W-:Y:S02]  /*0950*/  IADD3 R5, PT, PT, R13, 0x7f000000, RZ ;  /* 0x7f0000000d057810 */ /* 0x000fe40007ffe0ff */
[----:B------:R-:W-:Y:S01]  /*0960*/  FFMA R14, R11, R14, 1 ;  /* 0x3f8000000b0e7423 */ /* 0x000fe2000000000e */
[----:B------:R-:W-:-:S03]  /*0970*/  FADD R12, R3, -R12 ;  /* 0x8000000c030c7221 */ /* 0x000fc60000000000 */
[----:B------:R-:W-:Y:S02]  /*0980*/  FMUL R5, R14, R5 ;  /* 0x000000050e057220 */ /* 0x000fe40000400000 */
[----:B------:R-:W-:Y:S02]  /*0990*/  FSETP.NEU.AND P0, PT, |R12|, 1, PT ;  /* 0x3f8000000c00780b */ /* 0x000fe40003f0d200 */
[----:B------:R-:W-:Y:S01]  /*09a0*/  FMUL R10, R5, R16 ;  /* 0x00000010050a7220 */ /* 0x000fe20000400000 */
[----:B------:R-:W-:Y:S01]  /*09b0*/  FADD R5, R0, R0 ;  /* 0x0000000000057221 */ /* 0x000fe20000000000 */
[----:B------:R-:W-:Y:S02]  /*09c0*/  @P1 FSEL R10, RZ, +INF , !P2 ;  /* 0x7f800000ff0a1808 */ /* 0x000fe40005000000 */
[----:B------:R-:W-:Y:S02]  /*09d0*/  FSETP.NAN.AND P2, PT, |R3|, |R3|, PT ;  /* 0x400000030300720b */ /* 0x000fe40003f48200 */
[----:B------:R-:W-:-:S02]  /*09e0*/  @!P6 LOP3.LUT R5, R5, 0x7f800000, RZ, 0x3c, !PT ;  /* 0x7f8000000505e812 */ /* 0x000fc400078e3cff */
[C---:B------:R-:W-:Y:S02]  /*09f0*/  FSETP.NEU.AND P6, PT, R3.reuse, RZ, PT ;  /* 0x000000ff0300720b */ /* 0x040fe40003fcd000 */
[----:B------:R-:W-:Y:S02]  /*0a00*/  FSETP.NEU.AND P1, PT, |R3|, +INF , PT ;  /* 0x7f8000000300780b */ /* 0x000fe40003f2d200 */
[----:B------:R-:W-:Y:S02]  /*0a10*/  FSEL R11, R10, -R10, P0 ;  /* 0x8000000a0a0b7208 */ /* 0x000fe40000000000 */
[C---:B------:R-:W-:Y:S02]  /*0a20*/  FSETP.NAN.OR P2, PT, |R0|.reuse, |R0|, P2 ;  /* 0x400000000000720b */ /* 0x040fe40001748600 */
[----:B------:R-:W-:Y:S02]  /*0a30*/  FSETP.EQ.AND P1, PT, R0, -1, !P1 ;  /* 0xbf8000000000780b */ /* 0x000fe40004f22000 */
[----:B------:R-:W-:-:S02]  /*0a40*/  @P0 LOP3.LUT R5, R5, 0x7fffffff, RZ, 0xc0, !PT ;  /* 0x7fffffff05050812 */ /* 0x000fc400078ec0ff */
[----:B------:R-:W-:Y:S01]  /*0a50*/  FSEL R11, R11, +QNAN , !P5 ;  /* 0x7fffffff0b0b7808 */ /* 0x000fe20006800000 */
[----:B-1----:R-:W-:Y:S08]  /*0a60*/  @P6 BRA P4, `(.L_x_2) ;  /* 0x0000000000dc6947 */ /* 0x002ff00002000000 */
[----:B------:R-:W0:Y:S01]  /*0a70*/  LDC R3, c[0x0][0x3cc] ;  /* 0x0000f300ff037b82 */ /* 0x000e220000000800 */
[C---:B------:R-:W-:Y:S01]  /*0a80*/  ISETP.GE.U32.AND P0, PT, R4.reuse, 0x8, PT ;  /* 0x000000080400780c */ /* 0x040fe20003f06070 */
[----:B------:R-:W-:Y:S01]  /*0a90*/  IMAD.MOV.U32 R11, RZ, RZ, RZ ;  /* 0x000000ffff0b7224 */ /* 0x000fe200078e00ff */
[----:B------:R-:W-:-:S04]  /*0aa0*/  LOP3.LUT R12, R4, 0x7, RZ, 0xc0, !PT ;  /* 0x00000007040c7812 */ /* 0x000fc800078ec0ff */
[----:B------:R-:W-:Y:S01]  /*0ab0*/  ISETP.NE.AND P1, PT, R12, RZ, PT ;  /* 0x000000ff0c00720c */ /* 0x000fe20003f25270 */
[----:B0-----:R-:W-:-:S06]  /*0ac0*/  FMUL R3, R3, 1.9759709645444245517e-41 ;  /* 0x0000371503037820 */ /* 0x001fcc0000400000 */
[----:B------:R-:W-:Y:S06]  /*0ad0*/  @!P0 BRA `(.L_x_3) ;  /* 0x0000000000588947 */ /* 0x000fec0003800000 */
[----:B------:R-:W0:Y:S01]  /*0ae0*/  LDCU.64 UR4, c[0x0][0x3a8] ;  /* 0x00007500ff0477ac */ /* 0x000e220008000a00 */
[----:B------:R-:W-:-:S04]  /*0af0*/  LOP3.LUT R11, R4, 0x7ffffff8, RZ, 0xc0, !PT ;  /* 0x7ffffff8040b7812 */ /* 0x000fc800078ec0ff */
[----:B------:R-:W-:Y:S01]  /*0b00*/  IADD3 R0, PT, PT, -R11, RZ, RZ ;  /* 0x000000ff0b007210 */ /* 0x000fe20007ffe1ff */
[----:B0-----:R-:W-:-:S04]  /*0b10*/  UIADD3 UR4, UP0, UPT, UR4, 0x10, URZ ;  /* 0x0000001004047890 */ /* 0x001fc8000ff1e0ff */
[----:B------:R-:W-:Y:S02]  /*0b20*/  UIADD3.X UR5, UPT, UPT, URZ, UR5, URZ, UP0, !UPT ;  /* 0x00000005ff057290 */ /* 0x000fe400087fe4ff */
[----:B------:R-:W-:-:S04]  /*0b30*/  IMAD.U32 R5, RZ, RZ, UR4 ;  /* 0x00000004ff057e24 */ /* 0x000fc8000f8e00ff */
[----:B------:R-:W-:-:S07]  /*0b40*/  IMAD.U32 R10, RZ, RZ, UR5 ;  /* 0x00000005ff0a7e24 */ /* 0x000fce000f8e00ff */
.L_x_4:
[----:B------:R-:W-:Y:S01]  /*0b50*/  VIADD R0, R0, 0x8 ;  /* 0x0000000800007836 */ /* 0x000fe20000000000 */
[----:B0-----:R-:W-:Y:S01]  /*0b60*/  MOV R8, R5 ;  /* 0x0000000500087202 */ /* 0x001fe20000000f00 */
[----:B------:R-:W-:-:S03]  /*0b70*/  IMAD.MOV.U32 R9, RZ, RZ, R10 ;  /* 0x000000ffff097224 */ /* 0x000fc600078e000a */
[----:B------:R-:W-:Y:S02]  /*0b80*/  ISETP.NE.AND P0, PT, R0, RZ, PT ;  /* 0x000000ff0000720c */ /* 0x000fe40003f05270 */
[----:B------:R-:W-:Y:S01]  /*0b90*/  IADD3 R5, P2, PT, R8, 0x20, RZ ;  /* 0x0000002008057810 */ /* 0x000fe20007f5e0ff */
[----:B------:R0:W-:Y:S03]  /*0ba0*/  STG.E desc[UR6][R8.64+-0x10], R3 ;  /* 0xfffff00308007986 */ /* 0x0001e6000c101906 */
[----:B------:R-:W-:Y:S01]  /*0bb0*/  IADD3.X R10, PT, PT, RZ, R9, RZ, P2, !PT ;  /* 0x00000009ff0a7210 */ /* 0x000fe200017fe4ff */
[----:B------:R0:W-:Y:S04]  /*0bc0*/  STG.E desc[UR6][R8.64+-0xc], R3 ;  /* 0xfffff40308007986 */ /* 0x0001e8000c101906 */
[----:B------:R0:W-:Y:S04]  /*0bd0*/  STG.E desc[UR6][R8.64+-0x8], R3 ;  /* 0xfffff80308007986 */ /* 0x0001e8000c101906 */
[----:B------:R0:W-:Y:S04]  /*0be0*/  STG.E desc[UR6][R8.64+-0x4], R3 ;  /* 0xfffffc0308007986 */ /* 0x0001e8000c101906 */
[----:B------:R0:W-:Y:S04]  /*0bf0*/  STG.E desc[UR6][R8.64], R3 ;  /* 0x0000000308007986 */ /* 0x0001e8000c101906 */
[----:B------:R0:W-:Y:S04]  /*0c00*/  STG.E desc[UR6][R8.64+0x4], R3 ;  /* 0x0000040308007986 */ /* 0x0001e8000c101906 */
[----:B------:R0:W-:Y:S04]  /*0c10*/  STG.E desc[UR6][R8.64+0x8], R3 ;  /* 0x0000080308007986 */ /* 0x0001e8000c101906 */
[----:B------:R0:W-:Y:S01]  /*0c20*/  STG.E desc[UR6][R8.64+0xc], R3 ;  /* 0x00000c0308007986 */ /* 0x0001e2000c101906 */
[----:B------:R-:W-:Y:S05]  /*0c30*/  @P0 BRA `(.L_x_4) ;  /* 0xfffffffc00c40947 */ /* 0x000fea000383ffff */
.L_x_3:
[----:B------:R-:W-:Y:S05]  /*0c40*/  @!P1 BRA `(.L_x_5) ;  /* 0x0000000c007c9947 */ /* 0x000fea0003800000 */
[----:B------:R-:W-:Y:S02]  /*0c50*/  ISETP.GE.U32.AND P0, PT, R12, 0x4, PT ;  /* 0x000000040c00780c */ /* 0x000fe40003f06070 */
[----:B------:R-:W-:-:S04]  /*0c60*/  LOP3.LUT R0, R4, 0x3, RZ, 0xc0, !PT ;  /* 0x0000000304007812 */ /* 0x000fc800078ec0ff */
[----:B------:R-:W-:-:S07]  /*0c70*/  ISETP.NE.AND P1, PT, R0, RZ, PT ;  /* 0x000000ff0000720c */ /* 0x000fce0003f25270 */
[----:B------:R-:W-:Y:S06]  /*0c80*/  @!P0 BRA `(.L_x_6) ;  /* 0x00000000001c8947 */ /* 0x000fec0003800000 */
[----:B0-----:R-:W0:Y:S02]  /*0c90*/  LDC.64 R8, c[0x0][0x3a8] ;  /* 0x0000ea00ff087b82 */ /* 0x001e240000000a00 */
[----:B0-----:R-:W-:-:S04]  /*0ca0*/  IMAD.WIDE.U32 R8, R11, 0x4, R8 ;  /* 0x000000040b087825 */ /* 0x001fc800078e0008 */
[----:B------:R-:W-:Y:S01]  /*0cb0*/  VIADD R11, R11, 0x4 ;  /* 0x000000040b0b7836 */ /* 0x000fe20000000000 */
[----:B------:R1:W-:Y:S04]  /*0cc0*/  STG.E desc[UR6][R8.64], R3 ;  /* 0x0000000308007986 */ /* 0x0003e8000c101906 */
[----:B------:R1:W-:Y:S04]  /*0cd0*/  STG.E desc[UR6][R8.64+0x4], R3 ;  /* 0x0000040308007986 */ /* 0x0003e8000c101906 */
[----:B------:R1:W-:Y:S04]  /*0ce0*/  STG.E desc[UR6][R8.64+0x8], R3 ;  /* 0x0000080308007986 */ /* 0x0003e8000c101906 */
[----:B------:R1:W-:Y:S02]  /*0cf0*/  STG.E desc[UR6][R8.64+0xc], R3 ;  /* 0x00000c0308007986 */ /* 0x0003e4000c101906 */
.L_x_6:
[----:B------:R-:W-:Y:S05]  /*0d00*/  @!P1 BRA `(.L_x_5) ;  /* 0x0000000c004c9947 */ /* 0x000fea0003800000 */
[----:B------:R-:W-:Y:S02]  /*0d10*/  ISETP.NE.AND P0, PT, R0, 0x1, PT ;  /* 0x000000010000780c */ /* 0x000fe40003f05270 */
[----:B------:R-:W-:-:S04]  /*0d20*/  LOP3.LUT R4, R4, 0x1, RZ, 0xc0, !PT ;  /* 0x0000000104047812 */ /* 0x000fc800078ec0ff */
[----:B------:R-:W-:-:S07]  /*0d30*/  ISETP.NE.U32.AND P1, PT, R4, 0x1, PT ;  /* 0x000000010400780c */ /* 0x000fce0003f25070 */
[----:B01----:R-:W0:Y:S02]  /*0d40*/  @P0 LDC.64 R8, c[0x0][0x3a8] ;  /* 0x0000ea00ff080b82 */ /* 0x003e240000000a00 */
[----:B0-----:R-:W-:-:S04]  /*0d50*/  @P0 IMAD.WIDE.U32 R8, R11, 0x4, R8 ;  /* 0x000000040b080825 */ /* 0x001fc800078e0008 */
[----:B------:R-:W-:Y:S01]  /*0d60*/  @P0 VIADD R11, R11, 0x2 ;  /* 0x000000020b0b0836 */ /* 0x000fe20000000000 */
[----:B------:R2:W-:Y:S04]  /*0d70*/  @P0 STG.E desc[UR6][R8.64], R3 ;  /* 0x0000000308000986 */ /* 0x0005e8000c101906 */
[----:B------:R2:W-:Y:S01]  /*0d80*/  @P0 STG.E desc[UR6][R8.64+0x4], R3 ;  /* 0x0000040308000986 */ /* 0x0005e2000c101906 */
[----:B------:R-:W-:Y:S05]  /*0d90*/  @P1 BRA `(.L_x_5) ;  /* 0x0000000c00281947 */ /* 0x000fea0003800000 */
[----:B------:R-:W0:Y:S02]  /*0da0*/  LDC.64 R4, c[0x0][0x3a8] ;  /* 0x0000ea00ff047b82 */ /* 0x000e240000000a00 */
[----:B0-----:R-:W-:-:S05]  /*0db0*/  IMAD.WIDE.U32 R4, R11, 0x4, R4 ;  /* 0x000000040b047825 */ /* 0x001fca00078e0004 */
[----:B------:R3:W-:Y:S01]  /*0dc0*/  STG.E desc[UR6][R4.64], R3 ;  /* 0x0000000304007986 */ /* 0x0007e2000c101906 */
[----:B------:R-:W-:Y:S05]  /*0dd0*/  BRA `(.L_x_5) ;  /* 0x0000000c00187947 */ /* 0x000fea0003800000 */
.L_x_2:
[----:B------:R-:W-:Y:S01]  /*0de0*/  FSETP.GEU.AND P0, PT, R8, R9, PT ;  /* 0x000000090800720b */ /* 0x000fe20003f0e000 */
[----:B------:R-:W-:-:S12]  /*0df0*/  FADD R0, R0, R3 ;  /* 0x0000000300007221 */ /* 0x000fd80000000000 */
[----:B------:R-:W-:Y:S05]  /*0e00*/  @P0 BRA `(.L_x_7) ;  /* 0x0000000400980947 */ /* 0x000fea0003800000 */
[C---:B------:R-:W-:Y:S01]  /*0e10*/  ISETP.GE.U32.AND P0, PT, R4.reuse, 0x4, PT ;  /* 0x000000040400780c */ /* 0x040fe20003f06070 */
[----:B------:R-:W-:Y:S01]  /*0e20*/  HFMA2 R9, -RZ, RZ, 0, 0 ;  /* 0x00000000ff097431 */ /* 0x000fe200000001ff */
[----:B------:R-:W-:-:S11]  /*0e30*/  LOP3.LUT R8, R4, 0x3, RZ, 0xc0, !PT ;  /* 0x0000000304087812 */ /* 0x000fd600078ec0ff */
[----:B------:R-:W-:Y:S05]  /*0e40*/  @!P0 BRA `(.L_x_8) ;  /* 0x0000000400248947 */ /* 0x000fea0003800000 */
[----:B------:R-:W0:Y:S01]  /*0e50*/  LDCU.64 UR4, c[0x0][0x3a8] ;  /* 0x00007500ff0477ac */ /* 0x000e220008000a00 */
[----:B------:R-:W-:Y:S02]  /*0e60*/  LOP3.LUT R9, R4, 0x7ffffffc, RZ, 0xc0, !PT ;  /* 0x7ffffffc04097812 */ /* 0x000fe400078ec0ff */
[----:B------:R-:W-:Y:S01]  /*0e70*/  FSEL R10, R11, 1, !P1 ;  /* 0x3f8000000b0a7808 */ /* 0x000fe20004800000 */
[----:B------:R-:W1:Y:S02]  /*0e80*/  LDCU UR8, c[0x0][0x3cc] ;  /* 0x00007980ff0877ac */ /* 0x000e640008000800 */
[----:B------:R-:W-:Y:S01]  /*0e90*/  IMAD.MOV R4, RZ, RZ, -R9 ;  /* 0x000000ffff047224 */ /* 0x000fe200078e0a09 */
[----:B------:R-:W-:-:S04]  /*0ea0*/  FSEL R3, R5, R10, P3 ;  /* 0x0000000a05037208 */ /* 0x000fc80001800000 */
[----:B------:R-:W-:Y:S02]  /*0eb0*/  ISETP.GE.AND P0, PT, R4, RZ, PT ;  /* 0x000000ff0400720c */ /* 0x000fe40003f06270 */
[----:B------:R-:W-:Y:S01]  /*0ec0*/  FSEL R3, R0, R3, P2 ;  /* 0x0000000300037208 */ /* 0x000fe20001000000 */
[----:B0-----:R-:W-:-:S04]  /*0ed0*/  UIADD3 UR4, UP0, UPT, UR4, 0x8, URZ ;  /* 0x0000000804047890 */ /* 0x001fc8000ff1e0ff */
[----:B------:R-:W-:Y:S01]  /*0ee0*/  UIADD3.X UR5, UPT, UPT, URZ, UR5, URZ, UP0, !UPT ;  /* 0x00000005ff057290 */ /* 0x000fe200087fe4ff */
[----:B-1----:R-:W-:Y:S01]  /*0ef0*/  FMUL R3, R3, UR8 ;  /* 0x0000000803037c20 */ /* 0x002fe20008400000 */
[----:B------:R-:W-:-:S03]  /*0f00*/  MOV R12, UR4 ;  /* 0x00000004000c7c02 */ /* 0x000fc60008000f00 */
[----:B------:R-:W-:Y:S01]  /*0f10*/  FMUL R3, R3, 1.9759709645444245517e-41 ;  /* 0x0000371503037820 */ /* 0x000fe20000400000 */
[----:B------:R-:W-:Y:S01]  /*0f20*/  IMAD.U32 R13, RZ, RZ, UR5 ;  /* 0x00000005ff0d7e24 */ /* 0x000fe2000f8e00ff */
[----:B------:R-:W-:Y:S06]  /*0f30*/  @P0 BRA `(.L_x_9) ;  /* 0x0000000000bc0947 */ /* 0x000fec0003800000 */
[----:B------:R-:W-:Y:S02]  /*0f40*/  IADD3 R10, PT, PT, -R4, RZ, RZ ;  /* 0x000000ff040a7210 */ /* 0x000fe40007ffe1ff */
[----:B------:R-:W-:Y:S02]  /*0f50*/  PLOP3.LUT P0, PT, PT, PT, PT, 0x80, 0x8 ;  /* 0x000000000008781c */ /* 0x000fe40003f0f070 */
[----:B------:R-:W-:-:S13]  /*0f60*/  ISETP.GT.AND P4, PT, R10, 0xc, PT ;  /* 0x0000000c0a00780c */ /* 0x000fda0003f84270 */
[----:B------:R-:W-:Y:S05]  /*0f70*/  @!P4 BRA `(.L_x_10) ;  /* 0x000000000060c947 */ /* 0x000fea0003800000 */
[----:B------:R-:W-:-:S13]  /*0f80*/  PLOP3.LUT P0, PT, PT, PT, PT, 0x8, 0x80 ;  /* 0x000000000080781c */ /* 0x000fda0003f0e170 */
.L_x_11:
[----:B------:R-:W-:Y:S01]  /*0f90*/  VIADD R4, R4, 0x10 ;  /* 0x0000001004047836 */ /* 0x000fe20000000000 */
[----:B------:R-:W-:Y:S01]  /*0fa0*/  IADD3 R10, P5, PT, R12, 0x40, RZ ;  /* 0x000000400c0a7810 */ /* 0x000fe20007fbe0ff */
[----:B------:R-:W-:Y:S03]  /*0fb0*/  STG.E desc[UR6][R12.64+-0x8], R3 ;  /* 0xfffff8030c007986 */ /* 0x000fe6000c101906 */
[----:B------:R-:W-:Y:S01]  /*0fc0*/  ISETP.GE.AND P4, PT, R4, -0xc, PT ;  /* 0xfffffff40400780c */ /* 0x000fe20003f86270 */
[----:B------:R-:W-:Y:S01]  /*0fd0*/  STG.E desc[UR6][R12.64+-0x4], R3 ;  /* 0xfffffc030c007986 */ /* 0x000fe2000c101906 */
[----:B------:R-:W-:-:S03]  /*0fe0*/  IADD3.X R15, PT, PT, RZ, R13, RZ, P5, !PT ;  /* 0x0000000dff0f7210 */ /* 0x000fc60002ffe4ff */
[----:B------:R-:W-:Y:S04]  /*0ff0*/  STG.E desc[UR6][R12.64], R3 ;  /* 0x000000030c007986 */ /* 0x000fe8000c101906 */
        /* <DEDUP_REMOVED lines=12> */
[----:B------:R0:W-:Y:S02]  /*10c0*/  STG.E desc[UR6][R12.64+0x34], R3 ;  /* 0x000034030c007986 */ /* 0x0001e4000c101906 */
[----:B0-----:R-:W-:Y:S01]  /*10d0*/  IMAD.MOV.U32 R12, RZ, RZ, R10 ;  /* 0x000000ffff0c7224 */ /* 0x001fe200078e000a */
[----:B------:R-:W-:Y:S01]  /*10e0*/  MOV R13, R15 ;  /* 0x0000000f000d7202 */ /* 0x000fe20000000f00 */
[----:B------:R-:W-:Y:S06]  /*10f0*/  @!P4 BRA `(.L_x_11) ;  /* 0xfffffffc00a4c947 */ /* 0x000fec000383ffff */
.L_x_10:
[----:B------:R-:W-:-:S05]  /*1100*/  IMAD.MOV R10, RZ, RZ, -R4 ;  /* 0x000000ffff0a7224 */ /* 0x000fca00078e0a04 */
[----:B------:R-:W-:-:S13]  /*1110*/  ISETP.GT.AND P4, PT, R10, 0x4, PT ;  /* 0x000000040a00780c */ /* 0x000fda0003f84270 */
[----:B------:R-:W-:Y:S05]  /*1120*/  @!P4 BRA `(.L_x_12) ;  /* 0x000000000038c947 */ /* 0x000fea0003800000 */
[----:B------:R-:W-:Y:S01]  /*1130*/  IADD3 R10, P4, PT, R12, 0x20, RZ ;  /* 0x000000200c0a7810 */ /* 0x000fe20007f9e0ff */
[----:B------:R-:W-:Y:S01]  /*1140*/  STG.E desc[UR6][R12.64+-0x8], R3 ;  /* 0xfffff8030c007986 */ /* 0x000fe2000c101906 */
[----:B------:R-:W-:Y:S01]  /*1150*/  PLOP3.LUT P0, PT, PT, PT, PT, 0x8, 0x80 ;  /* 0x000000000080781c */ /* 0x000fe20003f0e170 */
[----:B------:R-:W-:Y:S01]  /*1160*/  VIADD R4, R4, 0x8 ;  /* 0x0000000804047836 */ /* 0x000fe20000000000 */
[----:B------:R-:W-:Y:S01]  /*1170*/  IADD3.X R15, PT, PT, RZ, R13, RZ, P4, !PT ;  /* 0x0000000dff0f7210 */ /* 0x000fe200027fe4ff */
[----:B------:R-:W-:Y:S04]  /*1180*/  STG.E desc[UR6][R12.64+-0x4], R3 ;  /* 0xfffffc030c007986 */ /* 0x000fe8000c101906 */
[----:B------:R-:W-:Y:S04]  /*1190*/  STG.E desc[UR6][R12.64], R3 ;  /* 0x000000030c007986 */ /* 0x000fe8000c101906 */
[----:B------:R-:W-:Y:S04]  /*11a0*/  STG.E desc[UR6][R12.64+0x4], R3 ;  /* 0x000004030c007986 */ /* 0x000fe8000c101906 */
[----:B------:R-:W-:Y:S04]  /*11b0*/  STG.E desc[UR6][R12.64+0x8], R3 ;  /* 0x000008030c007986 */ /* 0x000fe8000c101906 */
[----:B------:R-:W-:Y:S04]  /*11c0*/  STG.E desc[UR6][R12.64+0xc], R3 ;  /* 0x00000c030c007986 */ /* 0x000fe8000c101906 */
[----:B------:R-:W-:Y:S04]  /*11d0*/  STG.E desc[UR6][R12.64+0x10], R3 ;  /* 0x000010030c007986 */ /* 0x000fe8000c101906 */
[----:B------:R0:W-:Y:S02]  /*11e0*/  STG.E desc[UR6][R12.64+0x14], R3 ;  /* 0x000014030c007986 */ /* 0x0001e4000c101906 */
[----:B0-----:R-:W-:Y:S01]  /*11f0*/  MOV R12, R10 ;  /* 0x0000000a000c7202 */ /* 0x001fe20000000f00 */
[----:B------:R-:W-:-:S07]  /*1200*/  IMAD.MOV.U32 R13, RZ, RZ, R15 ;  /* 0x000000ffff0d7224 */ /* 0x000fce00078e000f */
.L_x_12:
[----:B------:R-:W-:-:S13]  /*1210*/  ISETP.NE.OR P0, PT, R4, RZ, P0 ;  /* 0x000000ff0400720c */ /* 0x000fda0000705670 */
[----:B------:R-:W-:Y:S05]  /*1220*/  @!P0 BRA `(.L_x_8) ;  /* 0x00000000002c8947 */ /* 0x000fea0003800000 */
.L_x_9:
[----:B------:R-:W-:Y:S01]  /*1230*/  IADD3 R4, PT, PT, R4, 0x4, RZ ;  /* 0x0000000404047810 */ /* 0x000fe20007ffe0ff */
[----:B------:R-:W-:Y:S01]  /*1240*/  STG.E desc[UR6][R12.64+-0x8], R3 ;  /* 0xfffff8030c007986 */ /* 0x000fe2000c101906 */
[----:B------:R-:W-:Y:S02]  /*1250*/  IADD3 R10, P4, PT, R12, 0x10, RZ ;  /* 0x000000100c0a7810 */ /* 0x000fe40007f9e0ff */
[----:B------:R-:W-:Y:S01]  /*1260*/  ISETP.NE.AND P0, PT, R4, RZ, PT ;  /* 0x000000ff0400720c */ /* 0x000fe20003f05270 */
[----:B------:R-:W-:Y:S02]  /*1270*/  STG.E desc[UR6][R12.64+-0x4], R3 ;  /* 0xfffffc030c007986 */ /* 0x000fe4000c101906 */
[----:B------:R-:W-:Y:S02]  /*1280*/  IMAD.X R15, RZ, RZ, R13, P4 ;  /* 0x000000ffff0f7224 */ /* 0x000fe400020e060d */
[----:B------:R-:W-:Y:S04]  /*1290*/  STG.E desc[UR6][R12.64], R3 ;  /* 0x000000030c007986 */ /* 0x000fe8000c101906 */
[----:B------:R0:W-:Y:S02]  /*12a0*/  STG.E desc[UR6][R12.64+0x4], R3 ;  /* 0x000004030c007986 */ /* 0x0001e4000c101906 */
[----:B0-----:R-:W-:Y:S01]  /*12b0*/  MOV R12, R10 ;  /* 0x0000000a000c7202 */ /* 0x001fe20000000f00 */
[----:B------:R-:W-:Y:S01]  /*12c0*/  IMAD.MOV.U32 R13, RZ, RZ, R15 ;  /* 0x000000ffff0d7224 */ /* 0x000fe200078e000f */
[----:B------:R-:W-:Y:S06]  /*12d0*/  @P0 BRA `(.L_x_9) ;  /* 0xfffffffc00d40947 */ /* 0x000fec000383ffff */
.L_x_8:
[----:B------:R-:W-:-:S13]  /*12e0*/  ISETP.NE.AND P0, PT, R8, RZ, PT ;  /* 0x000000ff0800720c */ /* 0x000fda0003f05270 */
[----:B------:R-:W-:Y:S05]  /*12f0*/  @!P0 BRA `(.L_x_5) ;  /* 0x0000000400d08947 */ /* 0x000fea0003800000 */
[----:B------:R-:W0:Y:S01]  /*1300*/  LDC.64 R12, c[0x0][0x3a8] ;  /* 0x0000ea00ff0c7b82 */ /* 0x000e220000000a00 */
[----:B------:R-:W1:Y:S01]  /*1310*/  LDCU UR4, c[0x0][0x3cc] ;  /* 0x00007980ff0477ac */ /* 0x000e620008000800 */
[----:B------:R-:W-:-:S04]  /*1320*/  FSEL R4, R11, 1, !P1 ;  /* 0x3f8000000b047808 */ /* 0x000fc80004800000 */
[----:B------:R-:W-:-:S04]  /*1330*/  FSEL R5, R5, R4, P3 ;  /* 0x0000000405057208 */ /* 0x000fc80001800000 */
[----:B------:R-:W-:Y:S02]  /*1340*/  FSEL R5, R0, R5, P2 ;  /* 0x0000000500057208 */ /* 0x000fe40001000000 */
[----:B------:R-:W-:-:S04]  /*1350*/  IADD3 R0, PT, PT, -R8, 0x1, RZ ;  /* 0x0000000108007810 */ /* 0x000fc80007ffe1ff */
[----:B------:R-:W-:Y:S01]  /*1360*/  ISETP.NE.AND P0, PT, R0, RZ, PT ;  /* 0x000000ff0000720c */ /* 0x000fe20003f05270 */
[----:B-1----:R-:W-:-:S04]  /*1370*/  FMUL R3, R5, UR4 ;  /* 0x0000000405037c20 */ /* 0x002fc80008400000 */
[----:B------:R-:W-:Y:S01]  /*1380*/  FMUL R3, R3, 1.9759709645444245517e-41 ;  /* 0x0000371503037820 */ /* 0x000fe20000400000 */
[----:B0-----:R-:W-:-:S03]  /*1390*/  IMAD.WIDE.U32 R4, R9, 0x4, R12 ;  /* 0x0000000409047825 */ /* 0x001fc600078e000c */
[----:B------:R-:W-:Y:S02]  /*13a0*/  IADD3 R8, P1, PT, R4, 0x4, RZ ;  /* 0x0000000404087810 */ /* 0x000fe40007f3e0ff */
[----:B------:R4:W-:Y:S02]  /*13b0*/  STG.E desc[UR6][R4.64], R3 ;  /* 0x0000000304007986 */ /* 0x0009e4000c101906 */
[----:B------:R-:W-:Y:S01]  /*13c0*/  IADD3.X R9, PT, PT, RZ, R5, RZ, P1, !PT ;  /* 0x00000005ff097210 */ /* 0x000fe20000ffe4ff */
[----:B------:R-:W-:Y:S08]  /*13d0*/  @!P0 BRA `(.L_x_5) ;  /* 0x0000000400988947 */ /* 0x000ff00003800000 */
.L_x_13:
[----:B------:R-:W-:Y:S01]  /*13e0*/  VIADD R0, R0, 0x1 ;  /* 0x0000000100007836 */ /* 0x000fe20000000000 */
[-C--:B0---4-:R-:W-:Y:S01]  /*13f0*/  MOV R5, R9.reuse ;  /* 0x0000000900057202 */ /* 0x091fe20000000f00 */
[----:B------:R-:W-:Y:S01]  /*1400*/  IMAD.MOV.U32 R4, RZ, RZ, R8 ;  /* 0x000000ffff047224 */ /* 0x000fe200078e0008 */
[----:B------:R-:W-:Y:S02]  /*1410*/  IADD3 R8, P1, PT, R8, 0x4, RZ ;  /* 0x0000000408087810 */ /* 0x000fe40007f3e0ff */
[----:B------:R-:W-:Y:S02]  /*1420*/  ISETP.NE.AND P0, PT, R0, RZ, PT ;  /* 0x000000ff0000720c */ /* 0x000fe40003f05270 */
[----:B------:R0:W-:Y:S01]  /*1430*/  STG.E desc[UR6][R4.64], R3 ;  /* 0x0000000304007986 */ /* 0x0001e2000c101906 */
[----:B------:R-:W-:-:S10]  /*1440*/  IADD3.X R9, PT, PT, RZ, R9, RZ, P1, !PT ;  /* 0x00000009ff097210 */ /* 0x000fd40000ffe4ff */
[----:B------:R-:W-:Y:S05]  /*1450*/  @P0 BRA `(.L_x_13) ;  /* 0xfffffffc00e00947 */ /* 0x000fea000383ffff */
[----:B------:R-:W-:Y:S05]  /*1460*/  BRA `(.L_x_5) ;  /* 0x0000000400747947 */ /* 0x000fea0003800000 */
.L_x_7:
[C---:B------:R-:W-:Y:S01]  /*1470*/  ISETP.GE.U32.AND P0, PT, R4.reuse, 0x4, PT ;  /* 0x000000040400780c */ /* 0x040fe20003f06070 */
[----:B------:R-:W-:Y:S01]  /*1480*/  IMAD.MOV.U32 R9, RZ, RZ, RZ ;  /* 0x000000ffff097224 */ /* 0x000fe200078e00ff */
[----:B------:R-:W-:-:S11]  /*1490*/  LOP3.LUT R8, R4, 0x3, RZ, 0xc0, !PT ;  /* 0x0000000304087812 */ /* 0x000fd600078ec0ff */
[----:B------:R-:W-:Y:S05]  /*14a0*/  @!P0 BRA `(.L_x_14) ;  /* 0x0000000400248947 */ /* 0x000fea0003800000 */
[----:B------:R-:W0:Y:S01]  /*14b0*/  LDCU.64 UR4, c[0x0][0x3a8] ;  /* 0x00007500ff0477ac */ /* 0x000e220008000a00 */
[----:B------:R-:W-:Y:S02]  /*14c0*/  LOP3.LUT R9, R4, 0x7ffffffc, RZ, 0xc0, !PT ;  /* 0x7ffffffc04097812 */ /* 0x000fe400078ec0ff */
[----:B------:R-:W-:Y:S01]  /*14d0*/  FSEL R12, R10, 1, !P1 ;  /* 0x3f8000000a0c7808 */ /* 0x000fe20004800000 */
[----:B------:R-:W1:Y:S01]  /*14e0*/  LDCU UR8, c[0x0][0x3cc] ;  /* 0x00007980ff0877ac */ /* 0x000e620008000800 */
[----:B------:R-:W-:Y:S02]  /*14f0*/  IADD3 R4, PT, PT, -R9, RZ, RZ ;  /* 0x000000ff09047210 */ /* 0x000fe40007ffe1ff */
[----:B------:R-:W-:Y:S02]  /*1500*/  FSEL R3, R5, R12, P3 ;  /* 0x0000000c05037208 */ /* 0x000fe40001800000 */
[----:B------:R-:W-:Y:S02]  /*1510*/  ISETP.GE.AND P0, PT, R4, RZ, PT ;  /* 0x000000ff0400720c */ /* 0x000fe40003f06270 */
[----:B------:R-:W-:Y:S01]  /*1520*/  FSEL R3, R0, R3, P2 ;  /* 0x0000000300037208 */ /* 0x000fe20001000000 */
[----:B0-----:R-:W-:-:S04]  /*1530*/  UIADD3 UR4, UP0, UPT, UR4, 0x8, URZ ;  /* 0x0000000804047890 */ /* 0x001fc8000ff1e0ff */
[----:B------:R-:W-:Y:S01]  /*1540*/  UIADD3.X UR5, UPT, UPT, URZ, UR5, URZ, UP0, !UPT ;  /* 0x00000005ff057290 */ /* 0x000fe200087fe4ff */
[----:B-1----:R-:W-:Y:S01]  /*1550*/  FMUL R3, R3, UR8 ;  /* 0x0000000803037c20 */ /* 0x002fe20008400000 */
[----:B------:R-:W-:-:S03]  /*1560*/  IMAD.U32 R12, RZ, RZ, UR4 ;  /* 0x00000004ff0c7e24 */ /* 0x000fc6000f8e00ff */
[----:B------:R-:W-:Y:S01]  /*1570*/  FMUL R3, R3, 1.9759709645444245517e-41 ;  /* 0x0000371503037820 */ /* 0x000fe20000400000 */
[----:B------:R-:W-:Y:S01]  /*1580*/  MOV R13, UR5 ;  /* 0x00000005000d7c02 */ /* 0x000fe20008000f00 */
[----:B------:R-:W-:Y:S06]  /*1590*/  @P0 BRA `(.L_x_15) ;  /* 0x0000000000bc0947 */ /* 0x000fec0003800000 */
[----:B------:R-:W-:Y:S01]  /*15a0*/  IMAD.MOV R11, RZ, RZ, -R4 ;  /* 0x000000ffff0b7224 */ /* 0x000fe200078e0a04 */
[----:B------:R-:W-:-:S04]  /*15b0*/  PLOP3.LUT P0, PT, PT, PT, PT, 0x80, 0x8 ;  /* 0x000000000008781c */ /* 0x000fc80003f0f070 */
[----:B------:R-:W-:-:S13]  /*15c0*/  ISETP.GT.AND P4, PT, R11, 0xc, PT ;  /* 0x0000000c0b00780c */ /* 0x000fda0003f84270 */
[----:B------:R-:W-:Y:S05]  /*15d0*/  @!P4 BRA `(.L_x_16) ;  /* 0x000000000060c947 */ /* 0x000fea0003800000 */
[----:B------:R-:W-:-:S13]  /*15e0*/  PLOP3.LUT P0, PT, PT, PT, PT, 0x8, 0x80 ;  /* 0x000000000080781c */ /* 0x000fda0003f0e170 */
.L_x_17:
[----:B------:R-:W-:Y:S01]  /*15f0*/  IADD3 R4, PT, PT, R4, 0x10, RZ ;  /* 0x0000001004047810 */ /* 0x000fe20007ffe0ff */
[----:B------:R-:W-:Y:S01]  /*1600*/  STG.E desc[UR6][R12.64+-0x8], R3 ;  /* 0xfffff8030c007986 */ /* 0x000fe2000c101906 */
[----:B------:R-:W-:Y:S02]  /*1610*/  IADD3 R11, P5, PT, R12, 0x40, RZ ;  /* 0x000000400c0b7810 */ /* 0x000fe40007fbe0ff */
[----:B------:R-:W-:Y:S01]  /*1620*/  ISETP.GE.AND P4, PT, R4, -0xc, PT ;  /* 0xfffffff40400780c */ /* 0x000fe20003f86270 */
[----:B------:R-:W-:Y:S02]  /*1630*/  STG.E desc[UR6][R12.64+-0x4], R3 ;  /* 0xfffffc030c007986 */ /* 0x000fe4000c101906 */
[----:B------:R-:W-:Y:S02]  /*1640*/  IMAD.X R14, RZ, RZ, R13, P5 ;  /* 0x000000ffff0e7224 */ /* 0x000fe400028e060d */
        /* <DEDUP_REMOVED lines=15> */
[----:B------:R-:W-:Y:S01]  /*1740*/  IMAD.MOV.U32 R13, RZ, RZ, R14 ;  /* 0x000000ffff0d7224 */ /* 0x000fe200078e000e */
[----:B------:R-:W-:Y:S06]  /*1750*/  @!P4 BRA `(.L_x_17) ;  /* 0xfffffffc00a4c947 */ /* 0x000fec000383ffff */
.L_x_16:
[----:B------:R-:W-:-:S04]  /*1760*/  IADD3 R11, PT, PT, -R4, RZ, RZ ;  /* 0x000000ff040b7210 */ /* 0x000fc80007ffe1ff */
[----:B------:R-:W-:-:S13]  /*1770*/  ISETP.GT.AND P4, PT, R11, 0x4, PT ;  /* 0x000000040b00780c */ /* 0x000fda0003f84270 */
[----:B------:R-:W-:Y:S05]  /*1780*/  @!P4 BRA `(.L_x_18) ;  /* 0x000000000038c947 */ /* 0x000fea0003800000 */
[----:B------:R-:W-:Y:S01]  /*1790*/  IADD3 R11, P4, PT, R12, 0x20, RZ ;  /* 0x000000200c0b7810 */ /* 0x000fe20007f9e0ff */
[----:B------:R-:W-:Y:S01]  /*17a0*/  STG.E desc[UR6][R12.64+-0x8], R3 ;  /* 0xfffff8030c007986 */ /* 0x000fe2000c101906 */
[----:B------:R-:W-:Y:S02]  /*17b0*/  PLOP3.LUT P0, PT, PT, PT, PT, 0x8, 0x80 ;  /* 0x000000000080781c */ /* 0x000fe40003f0e170 */
[----:B------:R-:W-:Y:S01]  /*17c0*/  IADD3 R4, PT, PT, R4, 0x8, RZ ;  /* 0x0000000804047810 */ /* 0x000fe20007ffe0ff */
[----:B------:R-:W-:Y:S01]  /*17d0*/  IMAD.X R14, RZ, RZ, R13, P4 ;  /* 0x000000ffff0e7224 */ /* 0x000fe200020e060d */
        /* <DEDUP_REMOVED lines=8> */
[----:B------:R-:W-:-:S07]  /*1860*/  MOV R13, R14 ;  /* 0x0000000e000d7202 */ /* 0x000fce0000000f00 */
.L_x_18:
[----:B------:R-:W-:-:S13]  /*1870*/  ISETP.NE.OR P0, PT, R4, RZ, P0 ;  /* 0x000000ff0400720c */ /* 0x000fda0000705670 */
[----:B------:R-:W-:Y:S05]  /*1880*/  @!P0 BRA `(.L_x_14) ;  /* 0x00000000002c8947 */ /* 0x000fea0003800000 */
.L_x_15:
[----:B------:R-:W-:Y:S01]  /*1890*/  VIADD R4, R4, 0x4 ;  /* 0x0000000404047836 */ /* 0x000fe20000000000 */
[----:B------:R-:W-:Y:S01]  /*18a0*/  IADD3 R11, P4, PT, R12, 0x10, RZ ;  /* 0x000000100c0b7810 */ /* 0x000fe20007f9e0ff */
[----:B------:R-:W-:Y:S03]  /*18b0*/  STG.E desc[UR6][R12.64+-0x8], R3 ;  /* 0xfffff8030c007986 */ /* 0x000fe6000c101906 */
[----:B------:R-:W-:Y:S01]  /*18c0*/  ISETP.NE.AND P0, PT, R4, RZ, PT ;  /* 0x000000ff0400720c */ /* 0x000fe20003f05270 */
[----:B------:R-:W-:Y:S01]  /*18d0*/  STG.E desc[UR6][R12.64+-0x4], R3 ;  /* 0xfffffc030c007986 */ /* 0x000fe2000c101906 */
[----:B------:R-:W-:-:S03]  /*18e0*/  IADD3.X R14, PT, PT, RZ, R13, RZ, P4, !PT ;  /* 0x0000000dff0e7210 */ /* 0x000fc600027fe4ff */
[----:B------:R-:W-:Y:S04]  /*18f0*/  STG.E desc[UR6][R12.64], R3 ;  /* 0x000000030c007986 */ /* 0x000fe8000c101906 */
[----:B------:R0:W-:Y:S02]  /*1900*/  STG.E desc[UR6][R12.64+0x4], R3 ;  /* 0x000004030c007986 */ /* 0x0001e4000c101906 */
[----:B0-----:R-:W-:Y:S01]  /*1910*/  IMAD.MOV.U32 R12, RZ, RZ, R11 ;  /* 0x000000ffff0c7224 */ /* 0x001fe200078e000b */
[----:B------:R-:W-:Y:S01]  /*1920*/  MOV R13, R14 ;  /* 0x0000000e000d7202 */ /* 0x000fe20000000f00 */
[----:B------:R-:W-:Y:S06]  /*1930*/  @P0 BRA `(.L_x_15) ;  /* 0xfffffffc00d40947 */ /* 0x000fec000383ffff */
.L_x_14:
[----:B------:R-:W-:-:S13]  /*1940*/  ISETP.NE.AND P0, PT, R8, RZ, PT ;  /* 0x000000ff0800720c */ /* 0x000fda0003f05270 */
[----:B------:R-:W-:Y:S05]  /*1950*/  @!P0 BRA `(.L_x_5) ;  /* 0x0000000000388947 */ /* 0x000fea0003800000 */
[----:B------:R-:W0:Y:S01]  /*1960*/  LDC.64 R12, c[0x0][0x3a8] ;  /* 0x0000ea00ff0c7b82 */ /* 0x000e220000000a00 */
[----:B------:R-:W1:Y:S01]  /*1970*/  LDCU UR4, c[0x0][0x3cc] ;  /* 0x00007980ff0477ac */ /* 0x000e620008000800 */
[----:B------:R-:W-:Y:S01]  /*1980*/  FSEL R10, R10, 1, !P1 ;  /* 0x3f8000000a0a7808 */ /* 0x000fe20004800000 */
[----:B------:R-:W-:-:S03]  /*1990*/  IMAD.MOV R8, RZ, RZ, -R8 ;  /* 0x000000ffff087224 */ /* 0x000fc600078e0a08 */
[----:B------:R-:W-:-:S05]  /*19a0*/  @!P2 FSEL R0, R5, R10, P3 ;  /* 0x0000000a0500a208 */ /* 0x000fca0001800000 */
[----:B-1----:R-:W-:-:S04]  /*19b0*/  FMUL R0, R0, UR4 ;  /* 0x0000000400007c20 */ /* 0x002fc80008400000 */
[----:B------:R-:W-:Y:S01]  /*19c0*/  FMUL R3, R0, 1.9759709645444245517e-41 ;  /* 0x0000371500037820 */ /* 0x000fe20000400000 */
[----:B0-----:R-:W-:-:S07]  /*19d0*/  IMAD.WIDE.U32 R4, R9, 0x4, R12 ;  /* 0x0000000409047825 */ /* 0x001fce00078e000c */
.L_x_19:
[----:B------:R-:W-:Y:S01]  /*19e0*/  IADD3 R8, PT, PT, R8, 0x1, RZ ;  /* 0x0000000108087810 */ /* 0x000fe20007ffe0ff */
[----:B------:R0:W-:Y:S03]  /*19f0*/  STG.E desc[UR6][R4.64], R3 ;  /* 0x0000000304007986 */ /* 0x0001e6000c101906 */
[----:B------:R-:W-:Y:S02]  /*1a00*/  ISETP.NE.AND P0, PT, R8, RZ, PT ;  /* 0x000000ff0800720c */ /* 0x000fe40003f05270 */
[----:B0-----:R-:W-:-:S05]  /*1a10*/  IADD3 R4, P1, PT, R4, 0x4, RZ ;  /* 0x0000000404047810 */ /* 0x001fca0007f3e0ff */
[----:B------:R-:W-:-:S06]  /*1a20*/  IMAD.X R5, RZ, RZ, R5, P1 ;  /* 0x000000ffff057224 */ /* 0x000fcc00008e0605 */
[----:B------:R-:W-:Y:S05]  /*1a30*/  @P0 BRA `(.L_x_19) ;  /* 0xfffffffc00e80947 */ /* 0x000fea000383ffff */
.L_x_5:
[----:B------:R-:W1:Y:S01]  /*1a40*/  LDCU UR5, c[0x0][0x3e0] ;  /* 0x00007c00ff0577ac */ /* 0x000e620008000800 */
[-C--:B0--34-:R-:W-:Y:S01]  /*1a50*/  FFMA R5, RZ, -R2.reuse, 1 ;  /* 0x3f800000ff057423 */ /* 0x099fe20000000802 */
[----:B------:R-:W0:Y:S03]  /*1a60*/  LDCU UR4, c[0x0][0x3dc] ;  /* 0x00007b80ff0477ac */ /* 0x000e260008000800 */
[----:B------:R-:W-:Y:S01]  /*1a70*/  FFMA R0, R5, -R2, -INF ;  /* 0xff80000005007423 */ /* 0x000fe20000000802 */
[----:B-12---:R-:W-:-:S03]  /*1a80*/  MOV R8, UR5 ;  /* 0x0000000500087c02 */ /* 0x006fc60008000f00 */
[----:B------:R-:W-:Y:S01]  /*1a90*/  FFMA R5, R0, UR5, RZ ;  /* 0x0000000500057c23 */ /* 0x000fe200080000ff */
[----:B------:R-:W1:Y:S03]  /*1aa0*/  FCHK P0, R8, -RZ ;  /* 0x800000ff08007302 */ /* 0x000e660000000000 */
[----:B------:R-:W-:Y:S01]  /*1ab0*/  FFMA R4, RZ, R5, UR5 ;  /* 0x00000005ff047e23 */ /* 0x000fe20008000005 */
[----:B0-----:R-:W-:-:S03]  /*1ac0*/  FADD R2, R3, UR4 ;  /* 0x0000000403027e21 */ /* 0x001fc60008000000 */
[----:B------:R-:W-:Y:S01]  /*1ad0*/  FFMA R5, R0, R4, R5 ;  /* 0x0000000400057223 */ /* 0x000fe20000000005 */
[----:B-1----:R-:W-:Y:S06]  /*1ae0*/  @!P0 BRA `(.L_x_20) ;  /* 0x0000000000148947 */ /* 0x002fec0003800000 */
[----:B------:R-:W0:Y:S01]  /*1af0*/  LDC R0, c[0x0][0x3e0] ;  /* 0x0000f800ff007b82 */ /* 0x000e220000000800 */
[----:B------:R-:W-:Y:S01]  /*1b00*/  IMAD.MOV.U32 R3, RZ, RZ, -0x80000000 ;  /* 0x80000000ff037424 */ /* 0x000fe200078e00ff */
[----:B------:R-:W-:-:S07]  /*1b10*/  MOV R4, 0x1b30 ;  /* 0x00001b3000047802 */ /* 0x000fce0000000f00 */
[----:B0-----:R-:W-:Y:S05]  /*1b20*/  CALL.REL.NOINC `($__internal_0_$__cuda_sm3x_div_rn_noftz_f32_slowpath) ;  /* 0x0000000000dc7944 */ /* 0x001fea0003c00000 */
[----:B------:R-:W-:-:S07]  /*1b30*/  MOV R5, R0 ;  /* 0x0000000000057202 */ /* 0x000fce0000000f00 */
.L_x_20:
[----:B------:R-:W-:-:S07]  /*1b40*/  FADD R0, R2, R5 ;  /* 0x0000000502007221 */ /* 0x000fce0000000000 */
.L_x_1:
[----:B------:R-:W0:Y:S02]  /*1b50*/  LDC R3, c[0x0][0x3e4] ;  /* 0x0000f900ff037b82 */ /* 0x000e240000000800 */
[----:B0-----:R-:W-:-:S05]  /*1b60*/  FADD R3, R3, -1.20769999653244831973e+36 ;  /* 0xfb68983503037421 */ /* 0x001fca0000000000 */
[----:B------:R-:W-:-:S13]  /*1b70*/  FSETP.GTU.AND P0, PT, R0, R3, PT ;  /* 0x000000030000720b */ /* 0x000fda0003f0c000 */
[----:B------:R-:W-:Y:S05]  /*1b80*/  @P0 BRA `(.L_x_21) ;  /* 0x0000000000400947 */ /* 0x000fea0003800000 */
[----:B------:R-:W0:Y:S01]  /*1b90*/  LDC.64 R2, c[0x0][0x400] ;  /* 0x00010000ff027b82 */ /* 0x000e220000000a00 */
[----:B------:R-:W1:Y:S02]  /*1ba0*/  LDCU.64 UR4, c[0x0][0x3f8] ;  /* 0x00007f00ff0477ac */ /* 0x000e640008000a00 */
[----:B-1----:R-:W-:Y:S02]  /*1bb0*/  IMAD.U32 R4, RZ, RZ, UR4 ;  /* 0x00000004ff047e24 */ /* 0x002fe4000f8e00ff */
[----:B0-----:R-:W-:-:S04]  /*1bc0*/  FADD R0, -R2, UR5 ;  /* 0x0000000502007e21 */ /* 0x001fc80008000100 */
[----:B------:R-:W-:-:S04]  /*1bd0*/  FADD R3, R0, R3 ;  /* 0x0000000300037221 */ /* 0x000fc80000000000 */
[----:B------:R-:W0:Y:S08]  /*1be0*/  MUFU.RCP R0, R3 ;  /* 0x0000000300007308 */ /* 0x000e300000001000 */
[----:B------:R-:W1:Y:S01]  /*1bf0*/  FCHK P0, R4, R3 ;  /* 0x0000000304007302 */ /* 0x000e620000000000 */
[----:B0-----:R-:W-:-:S04]  /*1c00*/  FFMA R5, -R3, R0, 1 ;  /* 0x3f80000003057423 */ /* 0x001fc80000000100 */
[----:B------:R-:W-:-:S04]  /*1c10*/  FFMA R0, R0, R5, R0 ;  /* 0x0000000500007223 */ /* 0x000fc80000000000 */
[----:B------:R-:W-:-:S04]  /*1c20*/  FFMA R2, R0, UR4, RZ ;  /* 0x0000000400027c23 */ /* 0x000fc800080000ff */
[----:B------:R-:W-:-:S04]  /*1c30*/  FFMA R5, -R3, R2, UR4 ;  /* 0x0000000403057e23 */ /* 0x000fc80008000102 */
[----:B------:R-:W-:Y:S01]  /*1c40*/  FFMA R0, R0, R5, R2 ;  /* 0x0000000500007223 */ /* 0x000fe20000000002 */
[----:B-1----:R-:W-:Y:S06]  /*1c50*/  @!P0 BRA `(.L_x_21) ;  /* 0x00000000000c8947 */ /* 0x002fec0003800000 */
[----:B------:R-:W0:Y:S01]  /*1c60*/  LDC R0, c[0x0][0x3f8] ;  /* 0x0000fe00ff007b82 */ /* 0x000e220000000800 */
[----:B------:R-:W-:-:S07]  /*1c70*/  MOV R4, 0x1c90 ;  /* 0x00001c9000047802 */ /* 0x000fce0000000f00 */
[----:B0-----:R-:W-:Y:S05]  /*1c80*/  CALL.REL.NOINC `($__internal_0_$__cuda_sm3x_div_rn_noftz_f32_slowpath) ;  /* 0x0000000000847944 */ /* 0x001fea0003c00000 */
.L_x_21:
[----:B------:R-:W0:Y:S02]  /*1c90*/  LDCU UR4, c[0x0][0x388] ;  /* 0x00007100ff0477ac */ /* 0x000e240008000800 */
[----:B0-----:R-:W-:-:S09]  /*1ca0*/  UISETP.GE.AND UP0, UPT, UR4, 0x1, UPT ;  /* 0x000000010400788c */ /* 0x001fd2000bf06270 */
[----:B------:R-:W-:Y:S05]  /*1cb0*/  BRA.U !UP0, `(.L_x_0) ;  /* 0x0000000108507547 */ /* 0x000fea000b800000 */
[----:B------:R-:W0:Y:S01]  /*1cc0*/  MUFU.RSQ R0, -6.83900032388857593856e+20 ;  /* 0xe2144c1400007908 */ /* 0x000e220000001400 */
[----:B------:R-:W-:Y:S01]  /*1cd0*/  HFMA2 R5, -RZ, RZ, 1.265625, -5052 ;  /* 0x3d10ecefff057431 */ /* 0x000fe200000001ff */
[----:B------:R-:W1:Y:S01]  /*1ce0*/  LDC R9, c[0x0][0x418] ;  /* 0x00010600ff097b82 */ /* 0x000e620000000800 */
[C---:B0-----:R-:W-:Y:S01]  /*1cf0*/  FMUL R2, R0.reuse, -6.83900032388857593856e+20 ;  /* 0xe2144c1400027820 */ /* 0x041fe20000400000 */
[----:B------:R-:W-:-:S06]  /*1d00*/  FMUL R3, R0, 0.5 ;  /* 0x3f00000000037820 */ /* 0x000fcc0000400000 */
[----:B------:R-:W0:Y:S01]  /*1d10*/  LDC R0, c[0x0][0x414] ;  /* 0x00010500ff007b82 */ /* 0x000e220000000800 */
[----:B------:R-:W-:-:S04]  /*1d20*/  FFMA R3, -R2, R3, 0.5 ;  /* 0x3f00000002037423 */ /* 0x000fc80000000103 */
[----:B------:R-:W-:-:S04]  /*1d30*/  FFMA R3, R2, R3, R2 ;  /* 0x0000000302037223 */ /* 0x000fc80000000002 */
[----:B------:R-:W-:-:S04]  /*1d40*/  FMUL R2, R3, R3 ;  /* 0x0000000303027220 */ /* 0x000fc80000400000 */
[----:B------:R-:W-:-:S04]  /*1d50*/  FFMA R5, R2, R5, 0.016980519518256187439 ;  /* 0x3c8b1abb02057423 */ /* 0x000fc80000000005 */
[----:B------:R-:W-:-:S04]  /*1d60*/  FFMA R5, R2, R5, 0.030762933194637298584 ;  /* 0x3cfc028c02057423 */ /* 0x000fc80000000005 */
[----:B------:R-:W-:Y:S01]  /*1d70*/  FFMA R5, R2, R5, 0.044709417968988418579 ;  /* 0x3d37213902057423 */ /* 0x000fe20000000005 */
[----:B0-----:R-:W-:-:S03]  /*1d80*/  FADD R0, R0, -1.4780000140435234357e-12 ;  /* 0xabd0029000007421 */ /* 0x001fc60000000000 */
[----:B------:R-:W-:Y:S01]  /*1d90*/  FFMA R5, R2, R5, 0.074989043176174163818 ;  /* 0x3d9993db02057423 */ /* 0x000fe20000000005 */
[----:B-1----:R-:W-:-:S03]  /*1da0*/  FFMA R0, R9, -2.0079640829592346338e-26, R0 ;  /* 0x94c6dbf009007823 */ /* 0x002fc60000000000 */
[----:B------:R-:W-:Y:S01]  /*1db0*/  FFMA R5, R2, R5, 0.16666707396507263184 ;  /* 0x3e2aaac602057423 */ /* 0x000fe20000000005 */
[----:B------:R-:W-:-:S03]  /*1dc0*/  FADD R0, R0, 1.1414000300469240301e-10 ;  /* 0x2efaff1c00007421 */ /* 0x000fc60000000000 */
[----:B------:R-:W-:-:S04]  /*1dd0*/  FMUL R2, R2, R5 ;  /* 0x0000000502027220 */ /* 0x000fc80000400000 */
[----:B------:R-:W-:-:S04]  /*1de0*/  FFMA R3, |R3|, R2, |R3| ;  /* 0x0000000203037223 */ /* 0x000fc80000000603 */
[----:B------:R-:W-:-:S07]  /*1df0*/  FFMA R0, R3, 2, R0 ;  /* 0x4000000003007823 */ /* 0x000fce0000000000 */
.L_x_0:
[----:B------:R-:W0:Y:S01]  /*1e00*/  F2F.F64.F32 R2, R0 ;  /* 0x0000000000027310 */ /* 0x000e220000201800 */
[----:B------:R-:W-:Y:S01]  /*1e10*/  MOV R8, 0x0 ;  /* 0x0000000000087802 */ /* 0x000fe20000000f00 */
[----:B------:R-:W1:Y:S05]  /*1e20*/  LDCU.64 UR4, c[0x4][0x8] ;  /* 0x01000100ff0477ac */ /* 0x000e6a0008000a00 */
[----:B------:R-:W2:Y:S01]  /*1e30*/  LDC.64 R8, c[0x4][R8] ;  /* 0x0100000008087b82 */ /* 0x000ea20000000a00 */
[----:B0-----:R0:W-:Y:S01]  /*1e40*/  STL.64 [R1], R2 ;  /* 0x0000000201007387 */ /* 0x0011e20000100a00 */
[----:B-1----:R-:W-:Y:S01]  /*1e50*/  IMAD.U32 R4, RZ, RZ, UR4 ;  /* 0x00000004ff047e24 */ /* 0x002fe2000f8e00ff */
[----:B------:R-:W-:-:S07]  /*1e60*/  MOV R5, UR5 ;  /* 0x0000000500057c02 */ /* 0x000fce0008000f00 */
[----:B------:R-:W-:-:S07]  /*1e70*/  LEPC R20, `(.L_x_22) ;  /* 0x000000001014794e */ /* 0x000fce0000000000 */
[----:B0-2---:R-:W-:Y:S05]  /*1e80*/  CALL.ABS.NOINC R8 ;  /* 0x0000000008007343 */ /* 0x005fea0003c00000 */
.L_x_22:
[----:B------:R-:W-:Y:S05]  /*1e90*/  EXIT ;  /* 0x000000000000794d */ /* 0x000fea0003800000 */
        .weak           $__internal_0_$__cuda_sm3x_div_rn_noftz_f32_slowpath
        .type           $__internal_0_$__cuda_sm3x_div_rn_noftz_f32_slowpath,@function
        .size           $__internal_0_$__cuda_sm3x_div_rn_noftz_f32_slowpath,(.L_x_32 - $__internal_0_$__cuda_sm3x_div_rn_noftz_f32_slowpath)
$__internal_0_$__cuda_sm3x_div_rn_noftz_f32_slowpath:
[----:B------:R-:W-:Y:S02]  /*1ea0*/  SHF.R.U32.HI R8, RZ, 0x17, R3 ;  /* 0x00000017ff087819 */ /* 0x000fe40000011603 */
[----:B------:R-:W-:Y:S02]  /*1eb0*/  SHF.R.U32.HI R5, RZ, 0x17, R0 ;  /* 0x00000017ff057819 */ /* 0x000fe40000011600 */
[----:B------:R-:W-:Y:S02]  /*1ec0*/  LOP3.LUT R12, R8, 0xff, RZ, 0xc0, !PT ;  /* 0x000000ff080c7812 */ /* 0x000fe400078ec0ff */
[----:B------:R-:W-:-:S03]  /*1ed0*/  LOP3.LUT R10, R5, 0xff, RZ, 0xc0, !PT ;  /* 0x000000ff050a7812 */ /* 0x000fc600078ec0ff */
[----:B------:R-:W-:Y:S01]  /*1ee0*/  VIADD R9, R12, 0xffffffff ;  /* 0xffffffff0c097836 */ /* 0x000fe20000000000 */
[----:B------:R-:W-:-:S04]  /*1ef0*/  IADD3 R8, PT, PT, R10, -0x1, RZ ;  /* 0xffffffff0a087810 */ /* 0x000fc80007ffe0ff */
[----:B------:R-:W-:-:S04]  /*1f00*/  ISETP.GT.U32.AND P0, PT, R9, 0xfd, PT ;  /* 0x000000fd0900780c */ /* 0x000fc80003f04070 */
[----:B------:R-:W-:-:S13]  /*1f10*/  ISETP.GT.U32.OR P0, PT, R8, 0xfd, P0 ;  /* 0x000000fd0800780c */ /* 0x000fda0000704470 */
[----:B------:R-:W-:Y:S01]  /*1f20*/  @!P0 IMAD.MOV.U32 R5, RZ, RZ, RZ ;  /* 0x000000ffff058224 */ /* 0x000fe200078e00ff */
[----:B------:R-:W-:Y:S06]  /*1f30*/  @!P0 BRA `(.L_x_23) ;  /* 0x00000000005c8947 */ /* 0x000fec0003800000 */
[----:B------:R-:W-:Y:S02]  /*1f40*/  FSETP.GTU.FTZ.AND P0, PT, |R0|, +INF , PT ;  /* 0x7f8000000000780b */ /* 0x000fe40003f1c200 */
[----:B------:R-:W-:-:S04]  /*1f50*/  FSETP.GTU.FTZ.AND P1, PT, |R3|, +INF , PT ;  /* 0x7f8000000300780b */ /* 0x000fc80003f3c200 */
[----:B------:R-:W-:-:S13]  /*1f60*/  PLOP3.LUT P0, PT, P0, P1, PT, 0xf8, 0x8f ;  /* 0x00000000008f781c */ /* 0x000fda0000703f70 */
[----:B------:R-:W-:Y:S05]  /*1f70*/  @P0 BRA `(.L_x_24) ;  /* 0x0000000400440947 */ /* 0x000fea0003800000 */
[----:B------:R-:W-:-:S13]  /*1f80*/  LOP3.LUT P0, RZ, R3, 0x7fffffff, R0, 0xc8, !PT ;  /* 0x7fffffff03ff7812 */ /* 0x000fda000780c800 */
[----:B------:R-:W-:Y:S05]  /*1f90*/  @!P0 BRA `(.L_x_25) ;  /* 0x0000000400348947 */ /* 0x000fea0003800000 */
[C---:B------:R-:W-:Y:S02]  /*1fa0*/  FSETP.NEU.FTZ.AND P0, PT, |R0|.reuse, +INF , PT ;  /* 0x7f8000000000780b */ /* 0x040fe40003f1d200 */
[----:B------:R-:W-:Y:S02]  /*1fb0*/  FSETP.NEU.FTZ.AND P2, PT, |R3|, +INF , PT ;  /* 0x7f8000000300780b */ /* 0x000fe40003f5d200 */
[----:B------:R-:W-:-:S11]  /*1fc0*/  FSETP.NEU.FTZ.AND P1, PT, |R0|, +INF , PT ;  /* 0x7f8000000000780b */ /* 0x000fd60003f3d200 */
[----:B------:R-:W-:Y:S05]  /*1fd0*/  @!P2 BRA !P0, `(.L_x_25) ;  /* 0x000000040024a947 */ /* 0x000fea0004000000 */
[----:B------:R-:W-:-:S04]  /*1fe0*/  LOP3.LUT P0, RZ, R0, 0x7fffffff, RZ, 0xc0, !PT ;  /* 0x7fffffff00ff7812 */ /* 0x000fc8000780c0ff */
[----:B------:R-:W-:-:S13]  /*1ff0*/  PLOP3.LUT P0, PT, P2, P0, PT, 0x2f, 0xf2 ;  /* 0x0000000000f2781c */ /* 0x000fda0001700577 */
[----:B------:R-:W-:Y:S05]  /*2000*/  @P0 BRA `(.L_x_26) ;  /* 0x0000000400100947 */ /* 0x000fea0003800000 */
[----:B------:R-:W-:-:S04]  /*2010*/  LOP3.LUT P0, RZ, R3, 0x7fffffff, RZ, 0xc0, !PT ;  /* 0x7fffffff03ff7812 */ /* 0x000fc8000780c0ff */
[----:B------:R-:W-:-:S13]  /*2020*/  PLOP3.LUT P0, PT, P1, P0, PT, 0x2f, 0xf2 ;  /* 0x0000000000f2781c */ /* 0x000fda0000f00577 */
[----:B------:R-:W-:Y:S05]  /*2030*/  @P0 BRA `(.L_x_27) ;  /* 0x0000000000f80947 */ /* 0x000fea0003800000 */
[----:B------:R-:W-:Y:S02]  /*2040*/  ISETP.GE.AND P0, PT, R8, RZ, PT ;  /* 0x000000ff0800720c */ /* 0x000fe40003f06270 */
[----:B------:R-:W-:-:S11]  /*2050*/  ISETP.GE.AND P1, PT, R9, RZ, PT ;  /* 0x000000ff0900720c */ /* 0x000fd60003f26270 */
[----:B------:R-:W-:Y:S01]  /*2060*/  @P0 MOV R5, RZ ;  /* 0x000000ff00050202 */ /* 0x000fe20000000f00 */
[----:B------:R-:W-:Y:S02]  /*2070*/  @!P0 IMAD.MOV.U32 R5, RZ, RZ, -0x40 ;  /* 0xffffffc0ff058424 */ /* 0x000fe400078e00ff */
[----:B------:R-:W-:Y:S01]  /*2080*/  @!P0 FFMA R0, R0, 1.84467440737095516160e+19, RZ ;  /* 0x5f80000000008823 */ /* 0x000fe200000000ff */
[----:B------:R-:W-:Y:S02]  /*2090*/  @!P1 FFMA R3, R3, 1.84467440737095516160e+19, RZ ;  /* 0x5f80000003039823 */ /* 0x000fe400000000ff */
[----:B------:R-:W-:-:S07]  /*20a0*/  @!P1 IADD3 R5, PT, PT, R5, 0x40, RZ ;  /* 0x0000004005059810 */ /* 0x000fce0007ffe0ff */
.L_x_23:
[----:B------:R-:W-:-:S05]  /*20b0*/  LEA R8, R12, 0xc0800000, 0x17 ;  /* 0xc08000000c087811 */ /* 0x000fca00078eb8ff */
[----:B------:R-:W-:Y:S01]  /*20c0*/  IMAD.IADD R8, R3, 0x1, -R8 ;  /* 0x0000000103087824 */ /* 0x000fe200078e0a08 */
[----:B------:R-:W-:-:S03]  /*20d0*/  IADD3 R3, PT, PT, R10, -0x7f, RZ ;  /* 0xffffff810a037810 */ /* 0x000fc60007ffe0ff */
[----:B------:R0:W1:Y:S01]  /*20e0*/  MUFU.RCP R9, R8 ;  /* 0x0000000800097308 */ /* 0x0000620000001000 */
[----:B------:R-:W-:Y:S01]  /*20f0*/  FADD.FTZ R11, -R8, -RZ ;  /* 0x800000ff080b7221 */ /* 0x000fe20000010100 */
[C---:B------:R-:W-:Y:S01]  /*2100*/  IMAD R0, R3.reuse, -0x800000, R0 ;  /* 0xff80000003007824 */ /* 0x040fe200078e0200 */
[----:B0-----:R-:W-:-:S05]  /*2110*/  IADD3 R8, PT, PT, R3, 0x7f, -R12 ;  /* 0x0000007f03087810 */ /* 0x001fca0007ffe80c */
[----:B------:R-:W-:Y:S02]  /*2120*/  IMAD.IADD R8, R8, 0x1, R5 ;  /* 0x0000000108087824 */ /* 0x000fe400078e0205 */
[----:B-1----:R-:W-:-:S04]  /*2130*/  FFMA R10, R9, R11, 1 ;  /* 0x3f800000090a7423 */ /* 0x002fc8000000000b */
[----:B------:R-:W-:-:S04]  /*2140*/  FFMA R14, R9, R10, R9 ;  /* 0x0000000a090e7223 */ /* 0x000fc80000000009 */
[----:B------:R-:W-:-:S04]  /*2150*/  FFMA R9, R0, R14, RZ ;  /* 0x0000000e00097223 */ /* 0x000fc800000000ff */
[----:B------:R-:W-:-:S04]  /*2160*/  FFMA R10, R11, R9, R0 ;  /* 0x000000090b0a7223 */ /* 0x000fc80000000000 */
[----:B------:R-:W-:-:S04]  /*2170*/  FFMA R9, R14, R10, R9 ;  /* 0x0000000a0e097223 */ /* 0x000fc80000000009 */
[----:B------:R-:W-:-:S04]  /*2180*/  FFMA R10, R11, R9, R0 ;  /* 0x000000090b0a7223 */ /* 0x000fc80000000000 */
[----:B------:R-:W-:-:S05]  /*2190*/  FFMA R0, R14, R10, R9 ;  /* 0x0000000a0e007223 */ /* 0x000fca0000000009 */
[----:B------:R-:W-:-:S04]  /*21a0*/  SHF.R.U32.HI R3, RZ, 0x17, R0 ;  /* 0x00000017ff037819 */ /* 0x000fc80000011600 */
[----:B------:R-:W-:-:S04]  /*21b0*/  LOP3.LUT R3, R3, 0xff, RZ, 0xc0, !PT ;  /* 0x000000ff03037812 */ /* 0x000fc800078ec0ff */
[----:B------:R-:W-:-:S05]  /*21c0*/  IADD3 R11, PT, PT, R3, R8, RZ ;  /* 0x00000008030b7210 */ /* 0x000fca0007ffe0ff */
[----:B------:R-:W-:-:S05]  /*21d0*/  VIADD R3, R11, 0xffffffff ;  /* 0xffffffff0b037836 */ /* 0x000fca0000000000 */
[----:B------:R-:W-:-:S13]  /*21e0*/  ISETP.GE.U32.AND P0, PT, R3, 0xfe, PT ;  /* 0x000000fe0300780c */ /* 0x000fda0003f06070 */
[----:B------:R-:W-:Y:S05]  /*21f0*/  @!P0 BRA `(.L_x_28) ;  /* 0x0000000000808947 */ /* 0x000fea0003800000 */
[----:B------:R-:W-:-:S13]  /*2200*/  ISETP.GT.AND P0, PT, R11, 0xfe, PT ;  /* 0x000000fe0b00780c */ /* 0x000fda0003f04270 */
[----:B------:R-:W-:Y:S05]  /*2210*/  @P0 BRA `(.L_x_29) ;  /* 0x00000000006c0947 */ /* 0x000fea0003800000 */
[----:B------:R-:W-:-:S13]  /*2220*/  ISETP.GE.AND P0, PT, R11, 0x1, PT ;  /* 0x000000010b00780c */ /* 0x000fda0003f06270 */
[----:B------:R-:W-:Y:S05]  /*2230*/  @P0 BRA `(.L_x_30) ;  /* 0x0000000000980947 */ /* 0x000fea0003800000 */
[----:B------:R-:W-:Y:S02]  /*2240*/  ISETP.GE.AND P0, PT, R11, -0x18, PT ;  /* 0xffffffe80b00780c */ /* 0x000fe40003f06270 */
[----:B------:R-:W-:-:S11]  /*2250*/  LOP3.LUT R0, R0, 0x80000000, RZ, 0xc0, !PT ;  /* 0x8000000000007812 */ /* 0x000fd600078ec0ff */
[----:B------:R-:W-:Y:S05]  /*2260*/  @!P0 BRA `(.L_x_30) ;  /* 0x00000000008c8947 */ /* 0x000fea0003800000 */
[CCC-:B------:R-:W-:Y:S01]  /*2270*/  FFMA.RZ R3, R14.reuse, R10.reuse, R9.reuse ;  /* 0x0000000a0e037223 */ /* 0x1c0fe2000000c009 */
[CCC-:B------:R-:W-:Y:S01]  /*2280*/  FFMA.RM R8, R14.reuse, R10.reuse, R9.reuse ;  /* 0x0000000a0e087223 */ /* 0x1c0fe20000004009 */
[C---:B------:R-:W-:Y:S02]  /*2290*/  ISETP.NE.AND P2, PT, R11.reuse, RZ, PT ;  /* 0x000000ff0b00720c */ /* 0x040fe40003f45270 */
[----:B------:R-:W-:Y:S02]  /*22a0*/  ISETP.NE.AND P1, PT, R11, RZ, PT ;  /* 0x000000ff0b00720c */ /* 0x000fe40003f25270 */
[----:B------:R-:W-:Y:S01]  /*22b0*/  LOP3.LUT R5, R3, 0x7fffff, RZ, 0xc0, !PT ;  /* 0x007fffff03057812 */ /* 0x000fe200078ec0ff */
[----:B------:R-:W-:Y:S01]  /*22c0*/  FFMA.RP R3, R14, R10, R9 ;  /* 0x0000000a0e037223 */ /* 0x000fe20000008009 */
[----:B------:R-:W-:Y:S01]  /*22d0*/  IADD3 R10, PT, PT, R11, 0x20, RZ ;  /* 0x000000200b0a7810 */ /* 0x000fe20007ffe0ff */
[----:B------:R-:W-:Y:S01]  /*22e0*/  IMAD.MOV R9, RZ, RZ, -R11 ;  /* 0x000000ffff097224 */ /* 0x000fe200078e0a0b */
[----:B------:R-:W-:-:S02]  /*22f0*/  LOP3.LUT R5, R5, 0x800000, RZ, 0xfc, !PT ;  /* 0x0080000005057812 */ /* 0x000fc400078efcff */
[----:B------:R-:W-:Y:S02]  /*2300*/  FSETP.NEU.FTZ.AND P0, PT, R3, R8, PT ;  /* 0x000000080300720b */ /* 0x000fe40003f1d000 */
[----:B------:R-:W-:Y:S02]  /*2310*/  SHF.L.U32 R10, R5, R10, RZ ;  /* 0x0000000a050a7219 */ /* 0x000fe400000006ff */
[----:B------:R-:W-:Y:S02]  /*2320*/  SEL R8, R9, RZ, P2 ;  /* 0x000000ff09087207 */ /* 0x000fe40001000000 */
[----:B------:R-:W-:Y:S02]  /*2330*/  ISETP.NE.AND P1, PT, R10, RZ, P1 ;  /* 0x000000ff0a00720c */ /* 0x000fe40000f25270 */
[----:B------:R-:W-:Y:S02]  /*2340*/  SHF.R.U32.HI R8, RZ, R8, R5 ;  /* 0x00000008ff087219 */ /* 0x000fe40000011605 */
[----:B------:R-:W-:-:S02]  /*2350*/  PLOP3.LUT P0, PT, P0, P1, PT, 0xf8, 0x8f ;  /* 0x00000000008f781c */ /* 0x000fc40000703f70 */
[----:B------:R-:W-:Y:S02]  /*2360*/  SHF.R.U32.HI R10, RZ, 0x1, R8 ;  /* 0x00000001ff0a7819 */ /* 0x000fe40000011608 */
[----:B------:R-:W-:-:S04]  /*2370*/  SEL R3, RZ, 0x1, !P0 ;  /* 0x00000001ff037807 */ /* 0x000fc80004000000 */
[----:B------:R-:W-:-:S04]  /*2380*/  LOP3.LUT R3, R3, 0x1, R10, 0xf8, !PT ;  /* 0x0000000103037812 */ /* 0x000fc800078ef80a */
[----:B------:R-:W-:-:S04]  /*2390*/  LOP3.LUT R3, R3, R8, RZ, 0xc0, !PT ;  /* 0x0000000803037212 */ /* 0x000fc800078ec0ff */
[----:B------:R-:W-:-:S04]  /*23a0*/  IADD3 R3, PT, PT, R10, R3, RZ ;  /* 0x000000030a037210 */ /* 0x000fc80007ffe0ff */
[----:B------:R-:W-:Y:S01]  /*23b0*/  LOP3.LUT R0, R3, R0, RZ, 0xfc, !PT ;  /* 0x0000000003007212 */ /* 0x000fe200078efcff */
[----:B------:R-:W-:Y:S06]  /*23c0*/  BRA `(.L_x_30) ;  /* 0x0000000000347947 */ /* 0x000fec0003800000 */
.L_x_29:
[----:B------:R-:W-:-:S04]  /*23d0*/  LOP3.LUT R0, R0, 0x80000000, RZ, 0xc0, !PT ;  /* 0x8000000000007812 */ /* 0x000fc800078ec0ff */
[----:B------:R-:W-:Y:S01]  /*23e0*/  LOP3.LUT R0, R0, 0x7f800000, RZ, 0xfc, !PT ;  /* 0x7f80000000007812 */ /* 0x000fe200078efcff */
[----:B------:R-:W-:Y:S06]  /*23f0*/  BRA `(.L_x_30) ;  /* 0x0000000000287947 */ /* 0x000fec0003800000 */
.L_x_28:
[----:B------:R-:W-:Y:S01]  /*2400*/  IMAD R0, R8, 0x800000, R0 ;  /* 0x0080000008007824 */ /* 0x000fe200078e0200 */
[----:B------:R-:W-:Y:S06]  /*2410*/  BRA `(.L_x_30) ;  /* 0x0000000000207947 */ /* 0x000fec0003800000 */
.L_x_27:
[----:B------:R-:W-:-:S04]  /*2420*/  LOP3.LUT R0, R3, 0x80000000, R0, 0x48, !PT ;  /* 0x8000000003007812 */ /* 0x000fc800078e4800 */
[----:B------:R-:W-:Y:S01]  /*2430*/  LOP3.LUT R0, R0, 0x7f800000, RZ, 0xfc, !PT ;  /* 0x7f80000000007812 */ /* 0x000fe200078efcff */
[----:B------:R-:W-:Y:S06]  /*2440*/  BRA `(.L_x_30) ;  /* 0x0000000000147947 */ /* 0x000fec0003800000 */
.L_x_26:
[----:B------:R-:W-:Y:S01]  /*2450*/  LOP3.LUT R0, R3, 0x80000000, R0, 0x48, !PT ;  /* 0x8000000003007812 */ /* 0x000fe200078e4800 */
[----:B------:R-:W-:Y:S06]  /*2460*/  BRA `(.L_x_30) ;  /* 0x00000000000c7947 */ /* 0x000fec0003800000 */
.L_x_25:
[----:B------:R-:W0:Y:S01]  /*2470*/  MUFU.RSQ R0, -QNAN ;  /* 0xffc0000000007908 */ /* 0x000e220000001400 */
[----:B------:R-:W-:Y:S05]  /*2480*/  BRA `(.L_x_30) ;  /* 0x0000000000047947 */ /* 0x000fea0003800000 */
.L_x_24:
[----:B------:R-:W-:-:S07]  /*2490*/  FADD.FTZ R0, R0, R3 ;  /* 0x0000000300007221 */ /* 0x000fce0000010000 */
.L_x_30:
[----:B------:R-:W-:-:S04]  /*24a0*/  HFMA2 R5, -RZ, RZ, 0, 0 ;  /* 0x00000000ff057431 */ /* 0x000fc800000001ff */
[----:B0-----:R-:W-:Y:S05]  /*24b0*/  RET.REL.NODEC R4 `(_Z7computefiiffffffPffffffffffffffffffffffffffff) ;  /* 0xffffffd804d07950 */ /* 0x001fea0003c3ffff */
.L_x_31:
[----:B------:R-:W-:-:S00]  /*24c0*/  BRA `(.L_x_31) ;  /* 0xfffffffc00fc7947 */ /* 0x000fc0000383ffff */
[----:B------:R-:W-:-:S00]  /*24d0*/  NOP ;  /* 0x0000000000007918 */ /* 0x000fc00000000000 */
        /* <DEDUP_REMOVED lines=10> */
.L_x_32:


//--------------------- .nv.global.init           --------------------------
	.section	.nv.global.init,"aw",@progbits
.nv.global.init:
	.type		$str,@object
	.size		$str,(.L_0 - $str)
$str:
        /*0000*/ 	.byte	0x25, 0x2e, 0x31, 0x37, 0x67, 0x0a, 0x00
.L_0:


//--------------------- .nv.shared.reserved.0     --------------------------
	.section	.nv.shared.reserved.0,"aw",@nobits
	.weak		__nv_reservedSMEM_offset_0_alias
	.size		__nv_reservedSMEM_offset_0_alias, 0, 64
	.other		__nv_reservedSMEM_offset_0_alias,@"STO_CUDA_RESERVED_SHARED STV_DEFAULT"
__nv_reservedSMEM_offset_0_alias:
	.zero		0
	.zero		64


//--------------------- .nv.constant0._Z7computefiiffffffPffffffffffffffffffffffffffff --------------------------
	.section	.nv.constant0._Z7computefiiffffffPffffffffffffffffffffffffffff,"a",@progbits
	.sectionflags	@""
	.align	4
.nv.constant0._Z7computefiiffffffPffffffffffffffffffffffffffff:
	.zero		1052


//--------------------- SYMBOLS --------------------------

	.type		.nv.reservedSmem.offset0,@object
	.size		.nv.reservedSmem.offset0,0x4
	.type		vprintf,@function
